	.target	sm_90a

	.elftype	@"ET_EXEC"


//--------------------- .note.nv.tkinfo           --------------------------
	.section	.note.nv.tkinfo,"",@"SHT_NOTE"
	.sectionflags	@"SHF_NOTE_NV_TKINFO"
	.tkinfo
        /*0018*/ 	.word	0x00000002
        /*0030*/ 	.string	""
        /*0030*/ 	.string	"ptxas"
        /*0030*/ 	.string	"Cuda compilation tools, release 13.0, V13.0.88"
        /*0030*/ 	.string	"Build cuda_13.0.r13.0/compiler.36424714_0"
        /*0030*/ 	.string	"-arch sm_90a -m 64 "



//--------------------- .note.nv.cuinfo           --------------------------
	.section	.note.nv.cuinfo,"",@"SHT_NOTE"
	.sectionflags	@"SHF_NOTE_NV_CUINFO"
        /*0018*/ 	.short	0x0002
        /*001a*/ 	.short	0x005a
        /*001c*/ 	.short	0x0082
	.zero		2


//--------------------- .nv.info                  --------------------------
	.section	.nv.info,"",@"SHT_CUDA_INFO"
	.align	4


	//----- nvinfo : EIATTR_REGCOUNT
	.align		4
        /*0000*/ 	.byte	0x04, 0x2f
        /*0002*/ 	.short	(.L_15 - .L_14)
	.align		4
.L_14:
        /*0004*/ 	.word	index@(_ZN7cutlass13device_kernelINS_4gemm6kernel13GemmUniversalIN4cute5tupleIJiiiiEEENS1_10collective13CollectiveMmaINS1_34MainloopSm90TmaGmmaWarpSpecializedILi4ENS5_IJNS4_1CILi2EEENSA_ILi1EEESC_EEENS1_35KernelTmaWarpSpecializedCooperativeEEENS5_IJNSA_ILi256EEENSA_ILi128EEESH_EEEaNS5_IJlSC_lEEEaSJ_NS4_8TiledMMAINS4_8MMA_AtomIJNS4_4SM904GMMA27MMA_64x128x32_S32S8S8_SS_TNEEEENS4_6LayoutISD_NS5_IJSC_NSA_ILi0EEESR_EEEEENS5_IJNS4_10UnderscoreESU_SU_EEEEENS4_13SM90_TMA_LOADENS4_14ComposedLayoutINS4_7SwizzleILi3ELi4ELi3EEENS4_18smem_ptr_flag_bitsILi8EEENSQ_INS5_IJNSA_ILi8EEESH_EEENS5_IJSH_SC_EEEEEEEvNS4_8identityENS4_23SM90_TMA_LOAD_MULTICASTES17_vS18_EENS_8epilogue10collective6detail29Sm90TmaWarpSpecializedAdapterINS1C_15DefaultEpilogueIaSJ_SJ_NS1B_6thread17LinearCombinationIaLi1EiiLNS1G_9ScaleType4KindE0ELNS_15FloatRoundStyleE2EaEENS1_15EpilogueDefaultEEEEEvvEEEEvNT_6ParamsE)
        /*0008*/ 	.word	0x000000a8


	//----- nvinfo : EIATTR_FRAME_SIZE
	.align		4
.L_15:
        /*000c*/ 	.byte	0x04, 0x11
        /*000e*/ 	.short	(.L_17 - .L_16)
	.align		4
.L_16:
        /*0010*/ 	.word	index@(_ZN7cutlass13device_kernelINS_4gemm6kernel13GemmUniversalIN4cute5tupleIJiiiiEEENS1_10collective13CollectiveMmaINS1_34MainloopSm90TmaGmmaWarpSpecializedILi4ENS5_IJNS4_1CILi2EEENSA_ILi1EEESC_EEENS1_35KernelTmaWarpSpecializedCooperativeEEENS5_IJNSA_ILi256EEENSA_ILi128EEESH_EEEaNS5_IJlSC_lEEEaSJ_NS4_8TiledMMAINS4_8MMA_AtomIJNS4_4SM904GMMA27MMA_64x128x32_S32S8S8_SS_TNEEEENS4_6LayoutISD_NS5_IJSC_NSA_ILi0EEESR_EEEEENS5_IJNS4_10UnderscoreESU_SU_EEEEENS4_13SM90_TMA_LOADENS4_14ComposedLayoutINS4_7SwizzleILi3ELi4ELi3EEENS4_18smem_ptr_flag_bitsILi8EEENSQ_INS5_IJNSA_ILi8EEESH_EEENS5_IJSH_SC_EEEEEEEvNS4_8identityENS4_23SM90_TMA_LOAD_MULTICASTES17_vS18_EENS_8epilogue10collective6detail29Sm90TmaWarpSpecializedAdapterINS1C_15DefaultEpilogueIaSJ_SJ_NS1B_6thread17LinearCombinationIaLi1EiiLNS1G_9ScaleType4KindE0ELNS_15FloatRoundStyleE2EaEENS1_15EpilogueDefaultEEEEEvvEEEEvNT_6ParamsE)
        /*0014*/ 	.word	0x00000000


	//----- nvinfo : EIATTR_MIN_STACK_SIZE
	.align		4
.L_17:
        /*0018*/ 	.byte	0x04, 0x12
        /*001a*/ 	.short	(.L_19 - .L_18)
	.align		4
.L_18:
        /*001c*/ 	.word	index@(_ZN7cutlass13device_kernelINS_4gemm6kernel13GemmUniversalIN4cute5tupleIJiiiiEEENS1_10collective13CollectiveMmaINS1_34MainloopSm90TmaGmmaWarpSpecializedILi4ENS5_IJNS4_1CILi2EEENSA_ILi1EEESC_EEENS1_35KernelTmaWarpSpecializedCooperativeEEENS5_IJNSA_ILi256EEENSA_ILi128EEESH_EEEaNS5_IJlSC_lEEEaSJ_NS4_8TiledMMAINS4_8MMA_AtomIJNS4_4SM904GMMA27MMA_64x128x32_S32S8S8_SS_TNEEEENS4_6LayoutISD_NS5_IJSC_NSA_ILi0EEESR_EEEEENS5_IJNS4_10UnderscoreESU_SU_EEEEENS4_13SM90_TMA_LOADENS4_14ComposedLayoutINS4_7SwizzleILi3ELi4ELi3EEENS4_18smem_ptr_flag_bitsILi8EEENSQ_INS5_IJNSA_ILi8EEESH_EEENS5_IJSH_SC_EEEEEEEvNS4_8identityENS4_23SM90_TMA_LOAD_MULTICASTES17_vS18_EENS_8epilogue10collective6detail29Sm90TmaWarpSpecializedAdapterINS1C_15DefaultEpilogueIaSJ_SJ_NS1B_6thread17LinearCombinationIaLi1EiiLNS1G_9ScaleType4KindE0ELNS_15FloatRoundStyleE2EaEENS1_15EpilogueDefaultEEEEEvvEEEEvNT_6ParamsE)
        /*0020*/ 	.word	0x00000000
.L_19:


//--------------------- .nv.compat                --------------------------
	.section	.nv.compat,"",@"SHT_CUDA_COMPAT_INFO"
	.align	4
        /*0000*/ 	.byte	0x02, 0x09, 0x01, 0x00, 0x02, 0x02, 0x04, 0x00, 0x02, 0x05, 0x05, 0x00, 0x03, 0x07, 0x01, 0x01
        /*0010*/ 	.byte	0x02, 0x03, 0x01, 0x00, 0x02, 0x06, 0x01, 0x00, 0x04, 0x0b, 0x08, 0x00, 0x00, 0x00, 0x00, 0x00
        /*0020*/ 	.byte	0x00, 0x00, 0x00, 0x00


//--------------------- .nv.info._ZN7cutlass13device_kernelINS_4gemm6kernel13GemmUniversalIN4cute5tupleIJiiiiEEENS1_10collective13CollectiveMmaINS1_34MainloopSm90TmaGmmaWarpSpecializedILi4ENS5_IJNS4_1CILi2EEENSA_ILi1EEESC_EEENS1_35KernelTmaWarpSpecializedCooperativeEEENS5_IJNSA_ILi256EEENSA_ILi128EEESH_EEEaNS5_IJlSC_lEEEaSJ_NS4_8TiledMMAINS4_8MMA_AtomIJNS4_4SM904GMMA27MMA_64x128x32_S32S8S8_SS_TNEEEENS4_6LayoutISD_NS5_IJSC_NSA_ILi0EEESR_EEEEENS5_IJNS4_10UnderscoreESU_SU_EEEEENS4_13SM90_TMA_LOADENS4_14ComposedLayoutINS4_7SwizzleILi3ELi4ELi3EEENS4_18smem_ptr_flag_bitsILi8EEENSQ_INS5_IJNSA_ILi8EEESH_EEENS5_IJSH_SC_EEEEEEEvNS4_8identityENS4_23SM90_TMA_LOAD_MULTICASTES17_vS18_EENS_8epilogue10collective6detail29Sm90TmaWarpSpecializedAdapterINS1C_15DefaultEpilogueIaSJ_SJ_NS1B_6thread17LinearCombinationIaLi1EiiLNS1G_9ScaleType4KindE0ELNS_15FloatRoundStyleE2EaEENS1_15EpilogueDefaultEEEEEvvEEEEvNT_6ParamsE --------------------------
	.section	.nv.info._ZN7cutlass13device_kernelINS_4gemm6kernel13GemmUniversalIN4cute5tupleIJiiiiEEENS1_10collective13CollectiveMmaINS1_34MainloopSm90TmaGmmaWarpSpecializedILi4ENS5_IJNS4_1CILi2EEENSA_ILi1EEESC_EEENS1_35KernelTmaWarpSpecializedCooperativeEEENS5_IJNSA_ILi256EEENSA_ILi128EEESH_EEEaNS5_IJlSC_lEEEaSJ_NS4_8TiledMMAINS4_8MMA_AtomIJNS4_4SM904GMMA27MMA_64x128x32_S32S8S8_SS_TNEEEENS4_6LayoutISD_NS5_IJSC_NSA_ILi0EEESR_EEEEENS5_IJNS4_10UnderscoreESU_SU_EEEEENS4_13SM90_TMA_LOADENS4_14ComposedLayoutINS4_7SwizzleILi3ELi4ELi3EEENS4_18smem_ptr_flag_bitsILi8EEENSQ_INS5_IJNSA_ILi8EEESH_EEENS5_IJSH_SC_EEEEEEEvNS4_8identityENS4_23SM90_TMA_LOAD_MULTICASTES17_vS18_EENS_8epilogue10collective6detail29Sm90TmaWarpSpecializedAdapterINS1C_15DefaultEpilogueIaSJ_SJ_NS1B_6thread17LinearCombinationIaLi1EiiLNS1G_9ScaleType4KindE0ELNS_15FloatRoundStyleE2EaEENS1_15EpilogueDefaultEEEEEvvEEEEvNT_6ParamsE,"",@"SHT_CUDA_INFO"
	.sectionflags	@""
	.align	4


	//----- nvinfo : EIATTR_CUDA_API_VERSION
	.align		4
        /*0000*/ 	.byte	0x04, 0x37
        /*0002*/ 	.short	(.L_21 - .L_20)
.L_20:
        /*0004*/ 	.word	0x00000082


	//----- nvinfo : EIATTR_KPARAM_INFO
	.align		4
.L_21:
        /*0008*/ 	.byte	0x04, 0x17
        /*000a*/ 	.short	(.L_23 - .L_22)
.L_22:
        /*000c*/ 	.word	0x00000000
        /*0010*/ 	.short	0x0000
        /*0012*/ 	.short	0x0070
        /*0014*/ 	.byte	0x00, 0xf0, 0x01, 0x10


	//----- nvinfo : EIATTR_SPARSE_MMA_MASK
	.align		4
.L_23:
        /*0018*/ 	.byte	0x03, 0x50
        /*001a*/ 	.short	0x0000


	//----- nvinfo : EIATTR_MAXREG_COUNT
	.align		4
        /*001c*/ 	.byte	0x03, 0x1b
        /*001e*/ 	.short	0x00a8


	//----- nvinfo : EIATTR_NUM_BARRIERS
	.align		4
        /*0020*/ 	.byte	0x02, 0x4c
        /*0022*/ 	.byte	0x01
	.zero		1


	//----- nvinfo : EIATTR_EXTERNS
	.align		4
        /*0024*/ 	.byte	0x04, 0x0f
        /*0026*/ 	.short	(.L_25 - .L_24)


	//   ....[0]....
	.align		4
.L_24:
        /*0028*/ 	.word	index@(__assertfail)


	//----- nvinfo : EIATTR_MERCURY_ISA_VERSION
	.align		4
.L_25:
        /*002c*/ 	.byte	0x03, 0x5f
        /*002e*/ 	.short	0x0101


	//----- nvinfo : EIATTR_INT_WARP_WIDE_INSTR_OFFSETS
	.align		4
        /*0030*/ 	.byte	0x04, 0x31
        /*0032*/ 	.short	(.L_27 - .L_26)


	//   ....[0]....
.L_26:
        /*0034*/ 	.word	0x00000480


	//   ....[1]....
        /*0038*/ 	.word	0x000004b0


	//   ....[2]....
        /*003c*/ 	.word	0x00000670


	//   ....[3]....
        /*0040*/ 	.word	0x00001f50


	//----- nvinfo : EIATTR_COOP_GROUP_MASK_REGIDS
	.align		4
.L_27:
        /*0044*/ 	.byte	0x04, 0x29
        /*0046*/ 	.short	(.L_29 - .L_28)


	//   ....[0]....
.L_28:
        /*0048*/ 	.word	0xffffffff


	//   ....[1]....
        /*004c*/ 	.word	0xffffffff


	//   ....[2]....
        /*0050*/ 	.word	0xffffffff


	//   ....[3]....
        /*0054*/ 	.word	0xffffffff


	//   ....[4]....
        /*0058*/ 	.word	0xffffffff


	//   ....[5]....
        /*005c*/ 	.word	0xffffffff


	//----- nvinfo : EIATTR_COOP_GROUP_INSTR_OFFSETS
	.align		4
.L_29:
        /*0060*/ 	.byte	0x04, 0x28
        /*0062*/ 	.short	(.L_31 - .L_30)


	//   ....[0]....
.L_30:
        /*0064*/ 	.word	0x00000060


	//   ....[1]....
        /*0068*/ 	.word	0x00000070


	//   ....[2]....
        /*006c*/ 	.word	0x00000130


	//   ....[3]....
        /*0070*/ 	.word	0x000002d0


	//   ....[4]....
        /*0074*/ 	.word	0x000007f0


	//   ....[5]....
        /*0078*/ 	.word	0x00001230


	//----- nvinfo : EIATTR_REG_RECONFIG
	.align		4
.L_31:
        /*007c*/ 	.byte	0x01, 0x54
	.zero		2


	//----- nvinfo : EIATTR_SYSCALL_OFFSETS
	.align		4
        /*0080*/ 	.byte	0x04, 0x46
        /*0082*/ 	.short	(.L_33 - .L_32)


	//   ....[0]....
.L_32:
        /*0084*/ 	.word	0x00001400


	//----- nvinfo : EIATTR_MBARRIER_INSTR_OFFSETS
	.align		4
.L_33:
        /*0088*/ 	.byte	0x04, 0x39
        /*008a*/ 	.short	(.L_35 - .L_34)


	//   ....[0]....
.L_34:
        /*008c*/ 	.word	0x00000230
        /*0090*/ 	.word	0x000000ff
        /*0094*/ 	.word	0x00000000
        /*0098*/ 	.short	0x0100
        /*009a*/ 	.byte	0x08
	.zero		1


	//   ....[1]....
        /*009c*/ 	.word	0x00000240
        /*00a0*/ 	.word	0x000000ff
        /*00a4*/ 	.word	0x00000020
        /*00a8*/ 	.short	0x0100
        /*00aa*/ 	.byte	0x08
	.zero		1


	//   ....[2]....
        /*00ac*/ 	.word	0x00000250
        /*00b0*/ 	.word	0x000000ff
        /*00b4*/ 	.word	0x00000008
        /*00b8*/ 	.short	0x0100
        /*00ba*/ 	.byte	0x08
	.zero		1


	//   ....[3]....
        /*00bc*/ 	.word	0x00000260
        /*00c0*/ 	.word	0x000000ff
        /*00c4*/ 	.word	0x00000028
        /*00c8*/ 	.short	0x0100
        /*00ca*/ 	.byte	0x08
	.zero		1


	//   ....[4]....
        /*00cc*/ 	.word	0x00000270
        /*00d0*/ 	.word	0x000000ff
        /*00d4*/ 	.word	0x00000010
        /*00d8*/ 	.short	0x0100
        /*00da*/ 	.byte	0x08
	.zero		1


	//   ....[5]....
        /*00dc*/ 	.word	0x00000280
        /*00e0*/ 	.word	0x000000ff
        /*00e4*/ 	.word	0x00000030
        /*00e8*/ 	.short	0x0100
        /*00ea*/ 	.byte	0x08
	.zero		1


	//   ....[6]....
        /*00ec*/ 	.word	0x00000290
        /*00f0*/ 	.word	0x000000ff
        /*00f4*/ 	.word	0x00000018
        /*00f8*/ 	.short	0x0100
        /*00fa*/ 	.byte	0x08
	.zero		1


	//   ....[7]....
        /*00fc*/ 	.word	0x000002a0
        /*0100*/ 	.word	0x000000ff
        /*0104*/ 	.word	0x00000038
        /*0108*/ 	.short	0x0100
        /*010a*/ 	.byte	0x08
	.zero		1


	//   ....[8]....
        /*010c*/ 	.word	0x000006f0
        /*0110*/ 	.word	0x000000ff
        /*0114*/ 	.word	0x00000050
        /*0118*/ 	.short	0x0100
        /*011a*/ 	.byte	0x06
	.zero		1


	//   ....[9]....
        /*011c*/ 	.word	0x00000780
        /*0120*/ 	.word	0x000000ff
        /*0124*/ 	.word	0x00000058
        /*0128*/ 	.short	0x0100
        /*012a*/ 	.byte	0x06
	.zero		1


	//   ....[10]....
        /*012c*/ 	.word	0x000014d0
        /*0130*/ 	.word	0x00000003
        /*0134*/ 	.word	0x00000000
        /*0138*/ 	.short	0x010a
        /*013a*/ 	.byte	0x3f
	.zero		1


	//   ....[11]....
        /*013c*/ 	.word	0x00001510
        /*0140*/ 	.word	0x00000003
        /*0144*/ 	.word	0x00000000
        /*0148*/ 	.short	0x010a
        /*014a*/ 	.byte	0x3f
	.zero		1


	//   ....[12]....
        /*014c*/ 	.word	0x00001a10
        /*0150*/ 	.word	0x00000005
        /*0154*/ 	.word	0x00000000
        /*0158*/ 	.short	0x010a
        /*015a*/ 	.byte	0x3f
	.zero		1


	//   ....[13]....
        /*015c*/ 	.word	0x00001a50
        /*0160*/ 	.word	0x00000005
        /*0164*/ 	.word	0x00000000
        /*0168*/ 	.short	0x010a
        /*016a*/ 	.byte	0x3f
	.zero		1


	//   ....[14]....
        /*016c*/ 	.word	0x00001df0
        /*0170*/ 	.word	0x00000005
        /*0174*/ 	.word	0x00000000
        /*0178*/ 	.short	0x0101
        /*017a*/ 	.byte	0x3f
	.zero		1


	//   ....[15]....
        /*017c*/ 	.word	0x00001fd0
        /*0180*/ 	.word	0x00000003
        /*0184*/ 	.word	0x00000000
        /*0188*/ 	.short	0x0101
        /*018a*/ 	.byte	0x3f
	.zero		1


	//   ....[16]....
        /*018c*/ 	.word	0x00009630
        /*0190*/ 	.word	0x00000014
        /*0194*/ 	.word	0x00000020
        /*0198*/ 	.short	0x010a
        /*019a*/ 	.byte	0x3f
	.zero		1


	//   ....[17]....
        /*019c*/ 	.word	0x000099f0
        /*01a0*/ 	.word	0x00000005
        /*01a4*/ 	.word	0x00000058
        /*01a8*/ 	.short	0x0101
        /*01aa*/ 	.byte	0x3f
	.zero		1


	//   ....[18]....
        /*01ac*/ 	.word	0x0000a110
        /*01b0*/ 	.word	0x00000007
        /*01b4*/ 	.word	0x00000000
        /*01b8*/ 	.short	0x010a
        /*01ba*/ 	.byte	0x3f
	.zero		1


	//   ....[19]....
        /*01bc*/ 	.word	0x0000a190
        /*01c0*/ 	.word	0x00000008
        /*01c4*/ 	.word	0x00000000
        /*01c8*/ 	.short	0x010a
        /*01ca*/ 	.byte	0x3f
	.zero		1


	//   ....[20]....
        /*01cc*/ 	.word	0x0000a220
        /*01d0*/ 	.word	0x0000000b
        /*01d4*/ 	.word	0x00000000
        /*01d8*/ 	.short	0x010a
        /*01da*/ 	.byte	0x3f
	.zero		1


	//   ....[21]....
        /*01dc*/ 	.word	0x0000a2b0
        /*01e0*/ 	.word	0x00000003
        /*01e4*/ 	.word	0x00000000
        /*01e8*/ 	.short	0x010a
        /*01ea*/ 	.byte	0x3f
	.zero		1


	//   ....[22]....
        /*01ec*/ 	.word	0x0000a310
        /*01f0*/ 	.word	0x00000003
        /*01f4*/ 	.word	0x00000000
        /*01f8*/ 	.short	0x010a
        /*01fa*/ 	.byte	0x3f
	.zero		1


	//   ....[23]....
        /*01fc*/ 	.word	0x0000a360
        /*0200*/ 	.word	0x00000005
        /*0204*/ 	.word	0x00000000
        /*0208*/ 	.short	0x010a
        /*020a*/ 	.byte	0x3f
	.zero		1


	//   ....[24]....
        /*020c*/ 	.word	0x0000a430
        /*0210*/ 	.word	0x00000014
        /*0214*/ 	.word	0x00000020
        /*0218*/ 	.short	0x010a
        /*021a*/ 	.byte	0x3f
	.zero		1


	//   ....[25]....
        /*021c*/ 	.word	0x0000a500
        /*0220*/ 	.word	0x00000007
        /*0224*/ 	.word	0x00000000
        /*0228*/ 	.short	0x010a
        /*022a*/ 	.byte	0x3f
	.zero		1


	//   ....[26]....
        /*022c*/ 	.word	0x0000a550
        /*0230*/ 	.word	0x00000008
        /*0234*/ 	.word	0x00000000
        /*0238*/ 	.short	0x010a
        /*023a*/ 	.byte	0x3f
	.zero		1


	//   ....[27]....
        /*023c*/ 	.word	0x0000a5a0
        /*0240*/ 	.word	0x0000000b
        /*0244*/ 	.word	0x00000000
        /*0248*/ 	.short	0x010a
        /*024a*/ 	.byte	0x3f
	.zero		1


	//----- nvinfo : EIATTR_NUM_MBARRIERS
	.align		4
.L_35:
        /*024c*/ 	.byte	0x03, 0x38
        /*024e*/ 	.short	0x000a


	//----- nvinfo : EIATTR_EXIT_INSTR_OFFSETS
	.align		4
        /*0250*/ 	.byte	0x04, 0x1c
        /*0252*/ 	.short	(.L_37 - .L_36)


	//   ....[0]....
.L_36:
        /*0254*/ 	.word	0x00000950


	//   ....[1]....
        /*0258*/ 	.word	0x00001170


	//   ....[2]....
        /*025c*/ 	.word	0x00008d30


	//   ....[3]....
        /*0260*/ 	.word	0x00009290


	//   ....[4]....
        /*0264*/ 	.word	0x0000a300


	//----- nvinfo : EIATTR_MAX_THREADS
	.align		4
.L_37:
        /*0268*/ 	.byte	0x04, 0x05
        /*026a*/ 	.short	(.L_39 - .L_38)
.L_38:
        /*026c*/ 	.word	0x00000180
        /*0270*/ 	.word	0x00000001
        /*0274*/ 	.word	0x00000001


	//----- nvinfo : EIATTR_CRS_STACK_SIZE
	.align		4
.L_39:
        /*0278*/ 	.byte	0x04, 0x1e
        /*027a*/ 	.short	(.L_41 - .L_40)
.L_40:
        /*027c*/ 	.word	0x00000000


	//----- nvinfo : EIATTR_CBANK_PARAM_SIZE
	.align		4
.L_41:
        /*0280*/ 	.byte	0x03, 0x19
        /*0282*/ 	.short	0x0470


	//----- nvinfo : EIATTR_PARAM_CBANK
	.align		4
        /*0284*/ 	.byte	0x04, 0x0a
        /*0286*/ 	.short	(.L_43 - .L_42)
	.align		4
.L_42:
        /*0288*/ 	.word	index@(.nv.constant0._ZN7cutlass13device_kernelINS_4gemm6kernel13GemmUniversalIN4cute5tupleIJiiiiEEENS1_10collective13CollectiveMmaINS1_34MainloopSm90TmaGmmaWarpSpecializedILi4ENS5_IJNS4_1CILi2EEENSA_ILi1EEESC_EEENS1_35KernelTmaWarpSpecializedCooperativeEEENS5_IJNSA_ILi256EEENSA_ILi128EEESH_EEEaNS5_IJlSC_lEEEaSJ_NS4_8TiledMMAINS4_8MMA_AtomIJNS4_4SM904GMMA27MMA_64x128x32_S32S8S8_SS_TNEEEENS4_6LayoutISD_NS5_IJSC_NSA_ILi0EEESR_EEEEENS5_IJNS4_10UnderscoreESU_SU_EEEEENS4_13SM90_TMA_LOADENS4_14ComposedLayoutINS4_7SwizzleILi3ELi4ELi3EEENS4_18smem_ptr_flag_bitsILi8EEENSQ_INS5_IJNSA_ILi8EEESH_EEENS5_IJSH_SC_EEEEEEEvNS4_8identityENS4_23SM90_TMA_LOAD_MULTICASTES17_vS18_EENS_8epilogue10collective6detail29Sm90TmaWarpSpecializedAdapterINS1C_15DefaultEpilogueIaSJ_SJ_NS1B_6thread17LinearCombinationIaLi1EiiLNS1G_9ScaleType4KindE0ELNS_15FloatRoundStyleE2EaEENS1_15EpilogueDefaultEEEEEvvEEEEvNT_6ParamsE)
        /*028c*/ 	.short	0x0210
        /*028e*/ 	.short	0x0470


	//----- nvinfo : EIATTR_SW_WAR
	.align		4
.L_43:
        /*0290*/ 	.byte	0x04, 0x36
        /*0292*/ 	.short	(.L_45 - .L_44)
.L_44:
        /*0294*/ 	.word	0x00000008
.L_45:


//--------------------- .nv.callgraph             --------------------------
	.section	.nv.callgraph,"",@"SHT_CUDA_CALLGRAPH"
	.align	4
	.sectionentsize	8
	.align		4
        /*0000*/ 	.word	0x00000000
	.align		4
        /*0004*/ 	.word	0xffffffff
	.align		4
        /*0008*/ 	.word	index@(_ZN7cutlass13device_kernelINS_4gemm6kernel13GemmUniversalIN4cute5tupleIJiiiiEEENS1_10collective13CollectiveMmaINS1_34MainloopSm90TmaGmmaWarpSpecializedILi4ENS5_IJNS4_1CILi2EEENSA_ILi1EEESC_EEENS1_35KernelTmaWarpSpecializedCooperativeEEENS5_IJNSA_ILi256EEENSA_ILi128EEESH_EEEaNS5_IJlSC_lEEEaSJ_NS4_8TiledMMAINS4_8MMA_AtomIJNS4_4SM904GMMA27MMA_64x128x32_S32S8S8_SS_TNEEEENS4_6LayoutISD_NS5_IJSC_NSA_ILi0EEESR_EEEEENS5_IJNS4_10UnderscoreESU_SU_EEEEENS4_13SM90_TMA_LOADENS4_14ComposedLayoutINS4_7SwizzleILi3ELi4ELi3EEENS4_18smem_ptr_flag_bitsILi8EEENSQ_INS5_IJNSA_ILi8EEESH_EEENS5_IJSH_SC_EEEEEEEvNS4_8identityENS4_23SM90_TMA_LOAD_MULTICASTES17_vS18_EENS_8epilogue10collective6detail29Sm90TmaWarpSpecializedAdapterINS1C_15DefaultEpilogueIaSJ_SJ_NS1B_6thread17LinearCombinationIaLi1EiiLNS1G_9ScaleType4KindE0ELNS_15FloatRoundStyleE2EaEENS1_15EpilogueDefaultEEEEEvvEEEEvNT_6ParamsE)
	.align		4
        /*000c*/ 	.word	index@(__assertfail)
	.align		4
        /*0010*/ 	.word	0x00000000
	.align		4
        /*0014*/ 	.word	0xfffffffe
	.align		4
        /*0018*/ 	.word	0x00000000
	.align		4
        /*001c*/ 	.word	0xfffffffd
	.align		4
        /*0020*/ 	.word	0x00000000
	.align		4
        /*0024*/ 	.word	0xfffffffc


//--------------------- .nv.constant4             --------------------------
	.section	.nv.constant4,"a",@progbits
	.align	8
	.align		8
.nv.constant4:
        /*0000*/ 	.dword	__assertfail
	.align		8
        /*0008*/ 	.dword	__unnamed_1
	.align		8
        /*0010*/ 	.dword	_ZN39_INTERNAL_12f05899_4_k_cu_f81b706b_63614cuda3std3__45__cpo5beginE
	.align		8
        /*0018*/ 	.dword	_ZN39_INTERNAL_12f05899_4_k_cu_f81b706b_63614cuda3std3__45__cpo3endE
	.align		8
        /*0020*/ 	.dword	_ZN39_INTERNAL_12f05899_4_k_cu_f81b706b_63614cuda3std3__45__cpo6cbeginE
	.align		8
        /*0028*/ 	.dword	_ZN39_INTERNAL_12f05899_4_k_cu_f81b706b_63614cuda3std3__45__cpo4cendE
	.align		8
        /*0030*/ 	.dword	_ZN39_INTERNAL_12f05899_4_k_cu_f81b706b_63614cuda3std3__441_GLOBAL__N__12f05899_4_k_cu_f81b706b_63616ignoreE
	.align		8
        /*0038*/ 	.dword	_ZN39_INTERNAL_12f05899_4_k_cu_f81b706b_63614cuda3std3__419piecewise_constructE
	.align		8
        /*0040*/ 	.dword	_ZN39_INTERNAL_12f05899_4_k_cu_f81b706b_63614cuda3std3__48in_placeE
	.align		8
        /*0048*/ 	.dword	_ZN39_INTERNAL_12f05899_4_k_cu_f81b706b_63614cuda3std6ranges3__45__cpo4swapE
	.align		8
        /*0050*/ 	.dword	_ZN39_INTERNAL_12f05899_4_k_cu_f81b706b_63614cuda3std6ranges3__45__cpo9iter_moveE
	.align		8
        /*0058*/ 	.dword	_ZN39_INTERNAL_12f05899_4_k_cu_f81b706b_63614cute7productE
	.align		8
        /*0060*/ 	.dword	_ZN39_INTERNAL_12f05899_4_k_cu_f81b706b_63614cute1_E
	.align		8
        /*0068*/ 	.dword	$str$22
	.align		8
        /*0070*/ 	.dword	$str$23


//--------------------- .text._ZN7cutlass13device_kernelINS_4gemm6kernel13GemmUniversalIN4cute5tupleIJiiiiEEENS1_10collective13CollectiveMmaINS1_34MainloopSm90TmaGmmaWarpSpecializedILi4ENS5_IJNS4_1CILi2EEENSA_ILi1EEESC_EEENS1_35KernelTmaWarpSpecializedCooperativeEEENS5_IJNSA_ILi256EEENSA_ILi128EEESH_EEEaNS5_IJlSC_lEEEaSJ_NS4_8TiledMMAINS4_8MMA_AtomIJNS4_4SM904GMMA27MMA_64x128x32_S32S8S8_SS_TNEEEENS4_6LayoutISD_NS5_IJSC_NSA_ILi0EEESR_EEEEENS5_IJNS4_10UnderscoreESU_SU_EEEEENS4_13SM90_TMA_LOADENS4_14ComposedLayoutINS4_7SwizzleILi3ELi4ELi3EEENS4_18smem_ptr_flag_bitsILi8EEENSQ_INS5_IJNSA_ILi8EEESH_EEENS5_IJSH_SC_EEEEEEEvNS4_8identityENS4_23SM90_TMA_LOAD_MULTICASTES17_vS18_EENS_8epilogue10collective6detail29Sm90TmaWarpSpecializedAdapterINS1C_15DefaultEpilogueIaSJ_SJ_NS1B_6thread17LinearCombinationIaLi1EiiLNS1G_9ScaleType4KindE0ELNS_15FloatRoundStyleE2EaEENS1_15EpilogueDefaultEEEEEvvEEEEvNT_6ParamsE --------------------------
	.section	.text._ZN7cutlass13device_kernelINS_4gemm6kernel13GemmUniversalIN4cute5tupleIJiiiiEEENS1_10collective13CollectiveMmaINS1_34MainloopSm90TmaGmmaWarpSpecializedILi4ENS5_IJNS4_1CILi2EEENSA_ILi1EEESC_EEENS1_35KernelTmaWarpSpecializedCooperativeEEENS5_IJNSA_ILi256EEENSA_ILi128EEESH_EEEaNS5_IJlSC_lEEEaSJ_NS4_8TiledMMAINS4_8MMA_AtomIJNS4_4SM904GMMA27MMA_64x128x32_S32S8S8_SS_TNEEEENS4_6LayoutISD_NS5_IJSC_NSA_ILi0EEESR_EEEEENS5_IJNS4_10UnderscoreESU_SU_EEEEENS4_13SM90_TMA_LOADENS4_14ComposedLayoutINS4_7SwizzleILi3ELi4ELi3EEENS4_18smem_ptr_flag_bitsILi8EEENSQ_INS5_IJNSA_ILi8EEESH_EEENS5_IJSH_SC_EEEEEEEvNS4_8identityENS4_23SM90_TMA_LOAD_MULTICASTES17_vS18_EENS_8epilogue10collective6detail29Sm90TmaWarpSpecializedAdapterINS1C_15DefaultEpilogueIaSJ_SJ_NS1B_6thread17LinearCombinationIaLi1EiiLNS1G_9ScaleType4KindE0ELNS_15FloatRoundStyleE2EaEENS1_15EpilogueDefaultEEEEEvvEEEEvNT_6ParamsE,"ax",@progbits
	.align	128
.text._ZN7cutlass13device_kernelINS_4gemm6kernel13GemmUniversalIN4cute5tupleIJiiiiEEENS1_10collective13CollectiveMmaINS1_34MainloopSm90TmaGmmaWarpSpecializedILi4ENS5_IJNS4_1CILi2EEENSA_ILi1EEESC_EEENS1_35KernelTmaWarpSpecializedCooperativeEEENS5_IJNSA_ILi256EEENSA_ILi128EEESH_EEEaNS5_IJlSC_lEEEaSJ_NS4_8TiledMMAINS4_8MMA_AtomIJNS4_4SM904GMMA27MMA_64x128x32_S32S8S8_SS_TNEEEENS4_6LayoutISD_NS5_IJSC_NSA_ILi0EEESR_EEEEENS5_IJNS4_10UnderscoreESU_SU_EEEEENS4_13SM90_TMA_LOADENS4_14ComposedLayoutINS4_7SwizzleILi3ELi4ELi3EEENS4_18smem_ptr_flag_bitsILi8EEENSQ_INS5_IJNSA_ILi8EEESH_EEENS5_IJSH_SC_EEEEEEEvNS4_8identityENS4_23SM90_TMA_LOAD_MULTICASTES17_vS18_EENS_8epilogue10collective6detail29Sm90TmaWarpSpecializedAdapterINS1C_15DefaultEpilogueIaSJ_SJ_NS1B_6thread17LinearCombinationIaLi1EiiLNS1G_9ScaleType4KindE0ELNS_15FloatRoundStyleE2EaEENS1_15EpilogueDefaultEEEEEvvEEEEvNT_6ParamsE:
        .type           _ZN7cutlass13device_kernelINS_4gemm6kernel13GemmUniversalIN4cute5tupleIJiiiiEEENS1_10collective13CollectiveMmaINS1_34MainloopSm90TmaGmmaWarpSpecializedILi4ENS5_IJNS4_1CILi2EEENSA_ILi1EEESC_EEENS1_35KernelTmaWarpSpecializedCooperativeEEENS5_IJNSA_ILi256EEENSA_ILi128EEESH_EEEaNS5_IJlSC_lEEEaSJ_NS4_8TiledMMAINS4_8MMA_AtomIJNS4_4SM904GMMA27MMA_64x128x32_S32S8S8_SS_TNEEEENS4_6LayoutISD_NS5_IJSC_NSA_ILi0EEESR_EEEEENS5_IJNS4_10UnderscoreESU_SU_EEEEENS4_13SM90_TMA_LOADENS4_14ComposedLayoutINS4_7SwizzleILi3ELi4ELi3EEENS4_18smem_ptr_flag_bitsILi8EEENSQ_INS5_IJNSA_ILi8EEESH_EEENS5_IJSH_SC_EEEEEEEvNS4_8identityENS4_23SM90_TMA_LOAD_MULTICASTES17_vS18_EENS_8epilogue10collective6detail29Sm90TmaWarpSpecializedAdapterINS1C_15DefaultEpilogueIaSJ_SJ_NS1B_6thread17LinearCombinationIaLi1EiiLNS1G_9ScaleType4KindE0ELNS_15FloatRoundStyleE2EaEENS1_15EpilogueDefaultEEEEEvvEEEEvNT_6ParamsE,@function
        .size           _ZN7cutlass13device_kernelINS_4gemm6kernel13GemmUniversalIN4cute5tupleIJiiiiEEENS1_10collective13CollectiveMmaINS1_34MainloopSm90TmaGmmaWarpSpecializedILi4ENS5_IJNS4_1CILi2EEENSA_ILi1EEESC_EEENS1_35KernelTmaWarpSpecializedCooperativeEEENS5_IJNSA_ILi256EEENSA_ILi128EEESH_EEEaNS5_IJlSC_lEEEaSJ_NS4_8TiledMMAINS4_8MMA_AtomIJNS4_4SM904GMMA27MMA_64x128x32_S32S8S8_SS_TNEEEENS4_6LayoutISD_NS5_IJSC_NSA_ILi0EEESR_EEEEENS5_IJNS4_10UnderscoreESU_SU_EEEEENS4_13SM90_TMA_LOADENS4_14ComposedLayoutINS4_7SwizzleILi3ELi4ELi3EEENS4_18smem_ptr_flag_bitsILi8EEENSQ_INS5_IJNSA_ILi8EEESH_EEENS5_IJSH_SC_EEEEEEEvNS4_8identityENS4_23SM90_TMA_LOAD_MULTICASTES17_vS18_EENS_8epilogue10collective6detail29Sm90TmaWarpSpecializedAdapterINS1C_15DefaultEpilogueIaSJ_SJ_NS1B_6thread17LinearCombinationIaLi1EiiLNS1G_9ScaleType4KindE0ELNS_15FloatRoundStyleE2EaEENS1_15EpilogueDefaultEEEEEvvEEEEvNT_6ParamsE,(.L_x_329 - _ZN7cutlass13device_kernelINS_4gemm6kernel13GemmUniversalIN4cute5tupleIJiiiiEEENS1_10collective13CollectiveMmaINS1_34MainloopSm90TmaGmmaWarpSpecializedILi4ENS5_IJNS4_1CILi2EEENSA_ILi1EEESC_EEENS1_35KernelTmaWarpSpecializedCooperativeEEENS5_IJNSA_ILi256EEENSA_ILi128EEESH_EEEaNS5_IJlSC_lEEEaSJ_NS4_8TiledMMAINS4_8MMA_AtomIJNS4_4SM904GMMA27MMA_64x128x32_S32S8S8_SS_TNEEEENS4_6LayoutISD_NS5_IJSC_NSA_ILi0EEESR_EEEEENS5_IJNS4_10UnderscoreESU_SU_EEEEENS4_13SM90_TMA_LOADENS4_14ComposedLayoutINS4_7SwizzleILi3ELi4ELi3EEENS4_18smem_ptr_flag_bitsILi8EEENSQ_INS5_IJNSA_ILi8EEESH_EEENS5_IJSH_SC_EEEEEEEvNS4_8identityENS4_23SM90_TMA_LOAD_MULTICASTES17_vS18_EENS_8epilogue10collective6detail29Sm90TmaWarpSpecializedAdapterINS1C_15DefaultEpilogueIaSJ_SJ_NS1B_6thread17LinearCombinationIaLi1EiiLNS1G_9ScaleType4KindE0ELNS_15FloatRoundStyleE2EaEENS1_15EpilogueDefaultEEEEEvvEEEEvNT_6ParamsE)
        .other          _ZN7cutlass13device_kernelINS_4gemm6kernel13GemmUniversalIN4cute5tupleIJiiiiEEENS1_10collective13CollectiveMmaINS1_34MainloopSm90TmaGmmaWarpSpecializedILi4ENS5_IJNS4_1CILi2EEENSA_ILi1EEESC_EEENS1_35KernelTmaWarpSpecializedCooperativeEEENS5_IJNSA_ILi256EEENSA_ILi128EEESH_EEEaNS5_IJlSC_lEEEaSJ_NS4_8TiledMMAINS4_8MMA_AtomIJNS4_4SM904GMMA27MMA_64x128x32_S32S8S8_SS_TNEEEENS4_6LayoutISD_NS5_IJSC_NSA_ILi0EEESR_EEEEENS5_IJNS4_10UnderscoreESU_SU_EEEEENS4_13SM90_TMA_LOADENS4_14ComposedLayoutINS4_7SwizzleILi3ELi4ELi3EEENS4_18smem_ptr_flag_bitsILi8EEENSQ_INS5_IJNSA_ILi8EEESH_EEENS5_IJSH_SC_EEEEEEEvNS4_8identityENS4_23SM90_TMA_LOAD_MULTICASTES17_vS18_EENS_8epilogue10collective6detail29Sm90TmaWarpSpecializedAdapterINS1C_15DefaultEpilogueIaSJ_SJ_NS1B_6thread17LinearCombinationIaLi1EiiLNS1G_9ScaleType4KindE0ELNS_15FloatRoundStyleE2EaEENS1_15EpilogueDefaultEEEEEvvEEEEvNT_6ParamsE,@"STO_CUDA_ENTRY STV_DEFAULT"
_ZN7cutlass13device_kernelINS_4gemm6kernel13GemmUniversalIN4cute5tupleIJiiiiEEENS1_10collective13CollectiveMmaINS1_34MainloopSm90TmaGmmaWarpSpecializedILi4ENS5_IJNS4_1CILi2EEENSA_ILi1EEESC_EEENS1_35KernelTmaWarpSpecializedCooperativeEEENS5_IJNSA_ILi256EEENSA_ILi128EEESH_EEEaNS5_IJlSC_lEEEaSJ_NS4_8TiledMMAINS4_8MMA_AtomIJNS4_4SM904GMMA27MMA_64x128x32_S32S8S8_SS_TNEEEENS4_6LayoutISD_NS5_IJSC_NSA_ILi0EEESR_EEEEENS5_IJNS4_10UnderscoreESU_SU_EEEEENS4_13SM90_TMA_LOADENS4_14ComposedLayoutINS4_7SwizzleILi3ELi4ELi3EEENS4_18smem_ptr_flag_bitsILi8EEENSQ_INS5_IJNSA_ILi8EEESH_EEENS5_IJSH_SC_EEEEEEEvNS4_8identityENS4_23SM90_TMA_LOAD_MULTICASTES17_vS18_EENS_8epilogue10collective6detail29Sm90TmaWarpSpecializedAdapterINS1C_15DefaultEpilogueIaSJ_SJ_NS1B_6thread17LinearCombinationIaLi1EiiLNS1G_9ScaleType4KindE0ELNS_15FloatRoundStyleE2EaEENS1_15EpilogueDefaultEEEEEvvEEEEvNT_6ParamsE:
[----:B------:R-:W0:Y:S01]  /*0000*/  LDC R1, c[0x0][0x28] ;  /* 0x00000a00ff017b82 */ /* 0x000e220000000800 */
[----:B------:R-:W1:Y:S01]  /*0010*/  S2R R18, SR_TID.X ;  /* 0x0000000000127919 */ /* 0x000e620000002100 */
[----:B------:R-:W-:Y:S01]  /*0020*/  ELECT P0, URZ, PT ;  /* 0x00000000003f782f */ /* 0x000fe20003800000 */
[----:B------:R-:W-:Y:S01]  /*0030*/  BSSY B0, `(.L_x_0) ;  /* 0x000000f000007945 */ /* 0x000fe20003800000 */
[--C-:B-1----:R-:W-:Y:S02]  /*0040*/  SHF.R.U32.HI R0, RZ, 0x5, R18.reuse ;  /* 0x00000005ff007819 */ /* 0x102fe40000011612 */
[----:B------:R-:W-:-:S03]  /*0050*/  SHF.R.U32.HI R3, RZ, 0x7, R18 ;  /* 0x00000007ff037819 */ /* 0x000fc60000011612 */
[----:B------:R-:W1:Y:S04]  /*0060*/  SHFL.IDX PT, R2, R0, RZ, 0x1f ;  /* 0x00001fff00027589 */ /* 0x000e6800000e0000 */
[----:B------:R2:W3:Y:S01]  /*0070*/  SHFL.IDX PT, R5, R3, RZ, 0x1f ;  /* 0x00001fff03057589 */ /* 0x0004e200000e0000 */
[----:B-1----:R-:W-:-:S13]  /*0080*/  ISETP.NE.OR P0, PT, R2, RZ, !P0 ;  /* 0x000000ff0200720c */ /* 0x002fda0004705670 */
[----:B0-23--:R-:W-:Y:S05]  /*0090*/  @P0 BRA `(.L_x_1) ;  /* 0x0000000000200947 */ /* 0x00dfea0003800000 */
[----:B------:R-:W-:Y:S02]  /*00a0*/  ULDC.64 UR4, c[0x0][0x198] ;  /* 0x0000660000047ab9 */ /* 0x000fe40000000a00 */
[----:B------:R-:W-:Y:S02]  /*00b0*/  UIADD3 UR6, UP0, UR4, 0xf0, URZ ;  /* 0x000000f004067890 */ /* 0x000fe4000ff1e03f */
[----:B------:R-:W-:Y:S02]  /*00c0*/  UIADD3 UR4, UP1, UR4, 0x1f0, URZ ;  /* 0x000001f004047890 */ /* 0x000fe4000ff3e03f */
[----:B------:R-:W-:Y:S02]  /*00d0*/  UIADD3.X UR7, URZ, UR5, URZ, UP0, !UPT ;  /* 0x000000053f077290 */ /* 0x000fe400087fe43f */
[----:B------:R-:W-:-:S07]  /*00e0*/  UIADD3.X UR5, URZ, UR5, URZ, UP1, !UPT ;  /* 0x000000053f057290 */ /* 0x000fce0008ffe43f */
[----:B------:R0:W-:Y:S02]  /*00f0*/  UTMACCTL.PF [UR6] ;  /* 0x00000000060079b9 */ /* 0x0001e40008040000 */
[----:B------:R0:W-:Y:S02]  /*0100*/  UTMACCTL.PF [UR4] ;  /* 0x00000000040079b9 */ /* 0x0001e40008040000 */
[----:B0-----:R-:W-:Y:S01]  /*0110*/  NOP ;  /* 0x0000000000007918 */ /* 0x001fe20000000000 */
.L_x_1:
[----:B------:R-:W-:Y:S05]  /*0120*/  BSYNC B0 ;  /* 0x0000000000007941 */ /* 0x000fea0003800000 */
.L_x_0:
[----:B------:R-:W0:Y:S02]  /*0130*/  SHFL.IDX PT, R3, R0, RZ, 0x1f ;  /* 0x00001fff00037589 */ /* 0x000e2400000e0000 */
[----:B0-----:R-:W-:-:S13]  /*0140*/  ISETP.NE.AND P0, PT, R3, RZ, PT ;  /* 0x000000ff0300720c */ /* 0x001fda0003f05270 */
[----:B------:R-:W-:Y:S05]  /*0150*/  @P0 BRA `(.L_x_2) ;  /* 0x0000000000580947 */ /* 0x000fea0003800000 */
[----:B------:R-:W0:Y:S01]  /*0160*/  S2UR UR8, SR_CgaCtaId ;  /* 0x00000000000879c3 */ /* 0x000e220000008800 */
[----:B------:R-:W-:Y:S01]  /*0170*/  UMOV UR4, 0x400 ;  /* 0x0000040000047882 */ /* 0x000fe20000000000 */
[----:B------:R-:W-:Y:S01]  /*0180*/  UMOV UR5, 0x1 ;  /* 0x0000000100057882 */ /* 0x000fe20000000000 */
[----:B------:R-:W-:Y:S01]  /*0190*/  UMOV UR6, 0x4 ;  /* 0x0000000400067882 */ /* 0x000fe20000000000 */
[----:B------:R-:W-:Y:S01]  /*01a0*/  ELECT P0, URZ, PT ;  /* 0x00000000003f782f */ /* 0x000fe20003800000 */
[----:B------:R-:W-:-:S04]  /*01b0*/  UIADD3 UR6, -UR6, 0x100000, URZ ;  /* 0x0010000006067890 */ /* 0x000fc8000fffe13f */
[----:B------:R-:W-:Y:S02]  /*01c0*/  USHF.L.U32 UR7, UR6, 0xb, URZ ;  /* 0x0000000b06077899 */ /* 0x000fe4000800063f */
[----:B------:R-:W-:Y:S02]  /*01d0*/  USHF.L.U32 UR6, UR6, 0x1, URZ ;  /* 0x0000000106067899 */ /* 0x000fe4000800063f */
[----:B0-----:R-:W-:Y:S02]  /*01e0*/  ULEA UR8, UR8, UR4, 0x18 ;  /* 0x0000000408087291 */ /* 0x001fe4000f8ec03f */
[----:B------:R-:W-:-:S04]  /*01f0*/  UIADD3 UR4, -UR5, 0x100000, URZ ;  /* 0x0010000005047890 */ /* 0x000fc8000fffe13f */
[----:B------:R-:W-:Y:S02]  /*0200*/  USHF.L.U32 UR5, UR4, 0xb, URZ ;  /* 0x0000000b04057899 */ /* 0x000fe4000800063f */
[----:B------:R-:W-:Y:S01]  /*0210*/  USHF.L.U32 UR4, UR4, 0x1, URZ ;  /* 0x0000000104047899 */ /* 0x000fe2000800063f */
[----:B------:R-:W0:Y:S11]  /*0220*/  FENCE.VIEW.ASYNC.S ;  /* 0x00000000000073c6 */ /* 0x000e360000000000 */
[----:B0-----:R0:W1:Y:S01]  /*0230*/  SYNCS.EXCH.64 URZ, [UR8], UR4 ;  /* 0x00000004083f75b2 */ /* 0x0010620008000100 */
[----:B------:R0:W2:Y:S01]  /*0240*/  SYNCS.EXCH.64 URZ, [UR8+0x20], UR6 ;  /* 0x00002006083f75b2 */ /* 0x0000a20008000100 */
[----:B------:R0:W3:Y:S01]  /*0250*/  SYNCS.EXCH.64 URZ, [UR8+0x8], UR4 ;  /* 0x00000804083f75b2 */ /* 0x0000e20008000100 */
[----:B------:R0:W4:Y:S01]  /*0260*/  SYNCS.EXCH.64 URZ, [UR8+0x28], UR6 ;  /* 0x00002806083f75b2 */ /* 0x0001220008000100 */
[----:B------:R0:W0:Y:S01]  /*0270*/  SYNCS.EXCH.64 URZ, [UR8+0x10], UR4 ;  /* 0x00001004083f75b2 */ /* 0x0000220008000100 */
[----:B------:R0:W0:Y:S01]  /*0280*/  SYNCS.EXCH.64 URZ, [UR8+0x30], UR6 ;  /* 0x00003006083f75b2 */ /* 0x0000220008000100 */
[----:B------:R0:W0:Y:S01]  /*0290*/  SYNCS.EXCH.64 URZ, [UR8+0x18], UR4 ;  /* 0x00001804083f75b2 */ /* 0x0000220008000100 */
[----:B------:R0:W0:Y:S01]  /*02a0*/  SYNCS.EXCH.64 URZ, [UR8+0x38], UR6 ;  /* 0x00003806083f75b2 */ /* 0x0000220008000100 */
[----:B------:R-:W-:Y:S01]  /*02b0*/  NOP ;  /* 0x0000000000007918 */ /* 0x000fe20000000000 */
.L_x_2:
[----:B------:R-:W-:Y:S01]  /*02c0*/  SHF.R.S32.HI R7, RZ, 0x1f, R18 ;  /* 0x0000001fff077819 */ /* 0x000fe20000011412 */
[----:B------:R-:W5:Y:S01]  /*02d0*/  SHFL.IDX PT, R0, R0, RZ, 0x1f ;  /* 0x00001fff00007589 */ /* 0x000f6200000e0000 */
[----:B0-----:R-:W0:Y:S01]  /*02e0*/  S2UR UR8, SR_CTAID.X ;  /* 0x00000000000879c3 */ /* 0x001e220000002500 */
[----:B------:R-:W-:Y:S02]  /*02f0*/  ELECT P0, URZ, PT ;  /* 0x00000000003f782f */ /* 0x000fe40003800000 */
[----:B------:R-:W-:Y:S01]  /*0300*/  LEA.HI R7, R7, R18, RZ, 0x7 ;  /* 0x0000001207077211 */ /* 0x000fe200078f38ff */
[----:B------:R-:W1:Y:S01]  /*0310*/  S2R R4, SR_CTAID.Y ;  /* 0x0000000000047919 */ /* 0x000e620000002600 */
[----:B------:R-:W-:Y:S01]  /*0320*/  SHF.R.S32.HI R8, RZ, 0x1f, R3 ;  /* 0x0000001fff087819 */ /* 0x000fe20000011403 */
[----:B------:R-:W-:Y:S01]  /*0330*/  ULDC UR4, c[0x0][0x150] ;  /* 0x0000540000047ab9 */ /* 0x000fe20000000800 */
[----:B------:R-:W-:Y:S01]  /*0340*/  LOP3.LUT R7, R7, 0xffffff80, RZ, 0xc0, !PT ;  /* 0xffffff8007077812 */ /* 0x000fe200078ec0ff */
[----:B------:R-:W-:Y:S01]  /*0350*/  NOP ;  /* 0x0000000000007918 */ /* 0x000fe20000000000 */
[----:B------:R-:W-:Y:S01]  /*0360*/  LEA.HI R8, R8, R3, RZ, 0x2 ;  /* 0x0000000308087211 */ /* 0x000fe200078f10ff */
[----:B------:R-:W2:Y:S01]  /*0370*/  LDC R10, c[0x0][0x144] ;  /* 0x00005100ff0a7b82 */ /* 0x000ea20000000800 */
[----:B------:R-:W-:Y:S01]  /*0380*/  NOP ;  /* 0x0000000000007918 */ /* 0x000fe20000000000 */
[----:B------:R-:W-:Y:S01]  /*0390*/  IMAD.IADD R6, R18, 0x1, -R7 ;  /* 0x0000000112067824 */ /* 0x000fe200078e0a07 */
[----:B------:R-:W-:Y:S01]  /*03a0*/  LOP3.LUT R8, R8, 0x3ffffffc, RZ, 0xc0, !PT ;  /* 0x3ffffffc08087812 */ /* 0x000fe200078ec0ff */
[----:B------:R-:W-:Y:S01]  /*03b0*/  IMAD.MOV.U32 R23, RZ, RZ, 0x1 ;  /* 0x00000001ff177424 */ /* 0x000fe200078e00ff */
[----:B------:R-:W-:-:S02]  /*03c0*/  ISETP.NE.AND P3, PT, R5, RZ, PT ;  /* 0x000000ff0500720c */ /* 0x000fc40003f65270 */
[----:B------:R-:W-:Y:S01]  /*03d0*/  SHF.R.S32.HI R7, RZ, 0x1f, R6 ;  /* 0x0000001fff077819 */ /* 0x000fe20000011406 */
[----:B------:R-:W-:Y:S01]  /*03e0*/  IMAD.IADD R8, R3, 0x1, -R8 ;  /* 0x0000000103087824 */ /* 0x000fe200078e0a08 */
[----:B------:R-:W3:Y:S02]  /*03f0*/  LDC R13, c[0x0][0x140] ;  /* 0x00005000ff0d7b82 */ /* 0x000ee40000000800 */
[----:B------:R-:W-:Y:S02]  /*0400*/  LEA.HI R7, R7, R6, RZ, 0x3 ;  /* 0x0000000607077211 */ /* 0x000fe400078f18ff */
[----:B-----5:R-:W-:Y:S02]  /*0410*/  ISETP.NE.OR P0, PT, R0, RZ, !P0 ;  /* 0x000000ff0000720c */ /* 0x020fe40004705670 */
[--C-:B------:R-:W-:Y:S02]  /*0420*/  SHF.R.S32.HI R0, RZ, 0x3, R7.reuse ;  /* 0x00000003ff007819 */ /* 0x100fe40000011407 */
[----:B------:R-:W-:-:S02]  /*0430*/  SHF.R.S32.HI R7, RZ, 0x1f, R7 ;  /* 0x0000001fff077819 */ /* 0x000fc40000011407 */
[----:B0-----:R-:W-:Y:S02]  /*0440*/  I2FP.F32.U32 R9, UR8 ;  /* 0x0000000800097c45 */ /* 0x001fe40008201000 */
[----:B------:R-:W-:-:S03]  /*0450*/  LEA.HI R7, R7, R0, RZ, 0x2 ;  /* 0x0000000007077211 */ /* 0x000fc600078f10ff */
[----:B------:R-:W-:Y:S01]  /*0460*/  FMUL R9, R9, UR4 ;  /* 0x0000000409097c20 */ /* 0x000fe20008400000 */
[----:B------:R-:W-:Y:S01]  /*0470*/  LOP3.LUT R7, R7, 0xfffffffc, RZ, 0xc0, !PT ;  /* 0xfffffffc07077812 */ /* 0x000fe200078ec0ff */
[----:B------:R-:W-:Y:S01]  /*0480*/  VOTEU.ALL UP0, P0 ;  /* 0x00000000003f7886 */ /* 0x000fe20000000000 */
[----:B-1----:R-:W-:Y:S01]  /*0490*/  I2FP.F32.U32 R3, R4 ;  /* 0x0000000400037245 */ /* 0x002fe20000201000 */
[----:B------:R-:W-:Y:S01]  /*04a0*/  ULDC UR4, c[0x0][0x154] ;  /* 0x0000550000047ab9 */ /* 0x000fe20000000800 */
[----:B------:R-:W-:Y:S01]  /*04b0*/  VOTEU.ALL UP1, P0 ;  /* 0x00000000003f7886 */ /* 0x000fe20000020000 */
[----:B------:R-:W0:Y:S01]  /*04c0*/  F2I.U32.TRUNC.NTZ R9, R9 ;  /* 0x0000000900097305 */ /* 0x000e22000020f000 */
[----:B------:R-:W-:Y:S01]  /*04d0*/  IMAD.IADD R7, R0, 0x1, -R7 ;  /* 0x0000000100077824 */ /* 0x000fe200078e0a07 */
[----:B------:R-:W1:Y:S01]  /*04e0*/  @!UP0 S2UR UR7, SR_CgaCtaId ;  /* 0x00000000000789c3 */ /* 0x000e620000008800 */
[----:B------:R-:W-:Y:S01]  /*04f0*/  FMUL R12, R3, UR4 ;  /* 0x00000004030c7c20 */ /* 0x000fe20008400000 */
[----:B------:R-:W-:Y:S01]  /*0500*/  UMOV UR4, 0x20 ;  /* 0x0000002000047882 */ /* 0x000fe20000000000 */
[----:B------:R-:W-:Y:S01]  /*0510*/  IMAD R8, R8, 0x4, R7 ;  /* 0x0000000408087824 */ /* 0x000fe200078e0207 */
[----:B------:R-:W-:Y:S01]  /*0520*/  @!UP0 UMOV UR6, 0x400 ;  /* 0x0000040000068882 */ /* 0x000fe20000000000 */
[----:B------:R-:W-:-:S04]  /*0530*/  @!UP0 UIADD3 UR4, -UR4, 0x100000, URZ ;  /* 0x0010000004048890 */ /* 0x000fc8000fffe13f */
[----:B------:R-:W-:Y:S02]  /*0540*/  @!UP0 USHF.L.U32 UR5, UR4, 0xb, URZ ;  /* 0x0000000b04058899 */ /* 0x000fe4000800063f */
[----:B------:R-:W-:Y:S01]  /*0550*/  @!UP0 USHF.L.U32 UR4, UR4, 0x1, URZ ;  /* 0x0000000104048899 */ /* 0x000fe2000800063f */
[----:B---3--:R-:W-:Y:S01]  /*0560*/  ISETP.EQ.U32.AND P2, PT, R13, 0x1, PT ;  /* 0x000000010d00780c */ /* 0x008fe20003f42070 */
[----:B------:R-:W3:Y:S01]  /*0570*/  F2I.U32.TRUNC.NTZ R12, R12 ;  /* 0x0000000c000c7305 */ /* 0x000ee2000020f000 */
[----:B------:R-:W-:Y:S01]  /*0580*/  LEA.HI R0, R8, R8, RZ, 0x1 ;  /* 0x0000000808007211 */ /* 0x000fe200078f08ff */
[----:B------:R-:W5:Y:S03]  /*0590*/  LDC R7, c[0x0][0x148] ;  /* 0x00005200ff077b82 */ /* 0x000f660000000800 */
[----:B------:R-:W-:Y:S01]  /*05a0*/  LOP3.LUT R11, R0, 0xfffffffe, RZ, 0xc0, !PT ;  /* 0xfffffffe000b7812 */ /* 0x000fe200078ec0ff */
[----:B0-----:R-:W-:Y:S01]  /*05b0*/  IMAD.MOV R15, RZ, RZ, -R9 ;  /* 0x000000ffff0f7224 */ /* 0x001fe200078e0a09 */
[----:B------:R-:W-:-:S03]  /*05c0*/  SHF.R.S32.HI R9, RZ, 0x1f, R2 ;  /* 0x0000001fff097819 */ /* 0x000fc60000011402 */
[----:B--2---:R-:W-:Y:S01]  /*05d0*/  IMAD R3, R10, R15, UR8 ;  /* 0x000000080a037e24 */ /* 0x004fe2000f8e020f */
[----:B------:R-:W-:Y:S01]  /*05e0*/  LEA.HI R9, R9, R2, RZ, 0x2 ;  /* 0x0000000209097211 */ /* 0x000fe200078f10ff */
[C---:B------:R-:W-:Y:S02]  /*05f0*/  IMAD.IADD R0, R8.reuse, 0x1, -R11 ;  /* 0x0000000108007824 */ /* 0x040fe400078e0a0b */
[----:B------:R-:W-:Y:S01]  /*0600*/  IMAD.SHL.U32 R11, R8, 0x4, RZ ;  /* 0x00000004080b7824 */ /* 0x000fe200078e00ff */
[----:B------:R-:W-:Y:S01]  /*0610*/  LOP3.LUT R9, R9, 0xfffffffc, RZ, 0xc0, !PT ;  /* 0xfffffffc09097812 */ /* 0x000fe200078ec0ff */
[----:B---3--:R-:W-:Y:S01]  /*0620*/  IMAD.MOV R24, RZ, RZ, -R12 ;  /* 0x000000ffff187224 */ /* 0x008fe200078e0a0c */
[----:B------:R-:W-:Y:S01]  /*0630*/  ISETP.NE.AND P4, PT, R0, R3, PT ;  /* 0x000000030000720c */ /* 0x000fe20003f85270 */
[----:B-1----:R-:W-:Y:S01]  /*0640*/  @!UP0 ULEA UR6, UR7, UR6, 0x18 ;  /* 0x0000000607068291 */ /* 0x002fe2000f8ec03f */
[----:B------:R-:W-:Y:S01]  /*0650*/  LOP3.LUT R152, R8, 0xc, R11, 0x78, !PT ;  /* 0x0000000c08987812 */ /* 0x000fe200078e780b */
[----:B------:R-:W-:Y:S01]  /*0660*/  IMAD.IADD R0, R2, 0x1, -R9 ;  /* 0x0000000102007824 */ /* 0x000fe200078e0a09 */
[----:B------:R-:W-:Y:S01]  /*0670*/  VOTEU.ALL UP0, P0 ;  /* 0x00000000003f7886 */ /* 0x000fe20000000000 */
[----:B------:R-:W-:Y:S01]  /*0680*/  LOP3.LUT P0, RZ, R6, 0x7, RZ, 0xc0, !PT ;  /* 0x0000000706ff7812 */ /* 0x000fe2000780c0ff */
[----:B------:R-:W-:-:S02]  /*0690*/  VIADD R6, R5, 0xffffffff ;  /* 0xffffffff05067836 */ /* 0x000fc40000000000 */
[----:B------:R-:W-:Y:S01]  /*06a0*/  ISETP.NE.AND P1, PT, R0, 0x3, PT ;  /* 0x000000030000780c */ /* 0x000fe20003f25270 */
[----:B-----5:R-:W-:Y:S01]  /*06b0*/  IMAD R9, R7, R24, R4 ;  /* 0x0000001807097224 */ /* 0x020fe200078e0204 */
[----:B------:R-:W-:Y:S02]  /*06c0*/  ISETP.LT.U32.AND P0, PT, R152, 0x2, !P0 ;  /* 0x000000029800780c */ /* 0x000fe40004701070 */
[----:B------:R-:W-:Y:S01]  /*06d0*/  ISETP.EQ.OR P1, PT, R0, RZ, !P1 ;  /* 0x000000ff0000720c */ /* 0x000fe20004f22670 */
[----:B------:R-:W0:Y:S02]  /*06e0*/  FENCE.VIEW.ASYNC.S ;  /* 0x00000000000073c6 */ /* 0x000e240000000000 */
[----:B0-----:R0:W1:Y:S01]  /*06f0*/  @!UP0 SYNCS.EXCH.64 URZ, [UR6+0x50], UR4 ;  /* 0x00005004063f85b2 */ /* 0x0010620008000100 */
[----:B------:R-:W-:Y:S02]  /*0700*/  @P4 LEA.HI R2, R152, R152, RZ, 0x1 ;  /* 0x0000009898024211 */ /* 0x000fe400078f08ff */
[----:B------:R-:W-:-:S02]  /*0710*/  ISETP.EQ.AND P1, PT, R5, RZ, P1 ;  /* 0x000000ff0500720c */ /* 0x000fc40000f22270 */
[----:B------:R-:W-:Y:S02]  /*0720*/  @P4 SHF.R.S32.HI R2, RZ, 0x1, R2 ;  /* 0x00000001ff024819 */ /* 0x000fe40000011402 */
[----:B------:R-:W-:Y:S02]  /*0730*/  ISETP.GE.U32.AND P6, PT, R6, 0x2, PT ;  /* 0x000000020600780c */ /* 0x000fe40003fc6070 */
[----:B------:R-:W-:Y:S02]  /*0740*/  @P4 ISETP.NE.AND P5, PT, R2, R9, PT ;  /* 0x000000090200420c */ /* 0x000fe40003fa5270 */
[----:B------:R-:W-:Y:S02]  /*0750*/  SEL R2, RZ, 0x1, !P0 ;  /* 0x00000001ff027807 */ /* 0x000fe40004000000 */
[----:B------:R-:W-:Y:S02]  /*0760*/  @P4 SEL R23, RZ, 0x1, P5 ;  /* 0x00000001ff174807 */ /* 0x000fe40002800000 */
[----:B------:R-:W-:Y:S01]  /*0770*/  SEL R19, RZ, 0x1, !P1 ;  /* 0x00000001ff137807 */ /* 0x000fe20004800000 */
[----:B------:R0:W2:Y:S01]  /*0780*/  @!UP1 SYNCS.EXCH.64 URZ, [UR6+0x58], UR4 ;  /* 0x00005804063f95b2 */ /* 0x0000a20008000100 */
[----:B------:R-:W-:Y:S01]  /*0790*/  LOP3.LUT R23, R23, R2, RZ, 0xc0, !PT ;  /* 0x0000000217177212 */ /* 0x000fe200078ec0ff */
[----:B------:R-:W-:Y:S01]  /*07a0*/  NOP ;  /* 0x0000000000007918 */ /* 0x000fe20000000000 */
[----:B------:R-:W-:Y:S01]  /*07b0*/  SEL R19, R19, 0x2, P6 ;  /* 0x0000000213137807 */ /* 0x000fe20003000000 */
[----:B------:R-:W-:Y:S06]  /*07c0*/  @!P2 BRA `(.L_x_3) ;  /* 0x000000000008a947 */ /* 0x000fec0003800000 */
[----:B-12-4-:R-:W-:Y:S01]  /*07d0*/  UCGABAR_ARV ;  /* 0x00000000000079c7 */ /* 0x016fe20008000000 */
[----:B------:R-:W-:Y:S05]  /*07e0*/  BRA `(.L_x_4) ;  /* 0x0000000000047947 */ /* 0x000fea0003800000 */
.L_x_3:
[----:B-12-4-:R-:W-:Y:S01]  /*07f0*/  NOP ;  /* 0x0000000000007918 */ /* 0x016fe20000000000 */
.L_x_4:
[----:B------:R-:W1:Y:S01]  /*0800*/  LDC R2, c[0x0][0x65c] ;  /* 0x00019700ff027b82 */ /* 0x000e620000000800 */
[----:B------:R-:W-:Y:S02]  /*0810*/  IMAD.U32 R8, RZ, RZ, UR8 ;  /* 0x00000008ff087e24 */ /* 0x000fe4000f8e00ff */
[----:B------:R-:W-:Y:S01]  /*0820*/  IMAD.MOV.U32 R9, RZ, RZ, RZ ;  /* 0x000000ffff097224 */ /* 0x000fe200078e00ff */
[----:B-1----:R-:W-:-:S04]  /*0830*/  ISETP.NE.AND P1, PT, R2, 0x1, PT ;  /* 0x000000010200780c */ /* 0x002fc80003f25270 */
[----:B------:R-:W-:-:S09]  /*0840*/  P2R R5, PR, RZ, 0x2 ;  /* 0x00000002ff057803 */ /* 0x000fd20000000000 */
[----:B------:R-:W1:Y:S01]  /*0850*/  @P1 LDC R17, c[0x0][0x10] ;  /* 0x00000400ff111b82 */ /* 0x000e620000000800 */
[----:B------:R-:W-:Y:S02]  /*0860*/  @P1 IMAD.MOV.U32 R5, RZ, RZ, RZ ;  /* 0x000000ffff051224 */ /* 0x000fe400078e00ff */
[----:B------:R-:W-:-:S05]  /*0870*/  @P1 IMAD.MOV.U32 R13, RZ, RZ, RZ ;  /* 0x000000ffff0d1224 */ /* 0x000fca00078e00ff */
[----:B------:R-:W2:Y:S01]  /*0880*/  @!P1 LDC R11, c[0x0][0xc] ;  /* 0x00000300ff0b9b82 */ /* 0x000ea20000000800 */
[----:B-1----:R-:W-:-:S04]  /*0890*/  @P1 IMAD.WIDE.U32 R16, R17, UR8, R4 ;  /* 0x0000000811101c25 */ /* 0x002fc8000f8e0004 */
[----:B------:R-:W-:Y:S02]  /*08a0*/  @P1 IMAD.IADD R17, R17, 0x1, R13 ;  /* 0x0000000111111824 */ /* 0x000fe400078e020d */
[----:B--2---:R-:W-:-:S04]  /*08b0*/  @!P1 IMAD.WIDE.U32 R8, R4, R11, R8 ;  /* 0x0000000b04089225 */ /* 0x004fc800078e0008 */
[----:B------:R-:W-:Y:S02]  /*08c0*/  @!P1 IMAD.MOV.U32 R16, RZ, RZ, R8 ;  /* 0x000000ffff109224 */ /* 0x000fe400078e0008 */
[----:B------:R-:W-:Y:S01]  /*08d0*/  @!P1 IMAD.MOV.U32 R17, RZ, RZ, R9 ;  /* 0x000000ffff119224 */ /* 0x000fe200078e0009 */
[----:B------:R-:W-:Y:S06]  /*08e0*/  @!P2 BRA `(.L_x_5) ;  /* 0x00000000000ca947 */ /* 0x000fec0003800000 */
[----:B------:R-:W-:Y:S01]  /*08f0*/  UCGABAR_WAIT ;  /* 0x0000000000007dc7 */ /* 0x000fe20008000000 */
[----:B------:R-:W-:Y:S01]  /*0900*/  CCTL.IVALL ;  /* 0x00000000ff00798f */ /* 0x000fe20002000000 */
[----:B------:R-:W-:Y:S05]  /*0910*/  BRA `(.L_x_6) ;  /* 0x0000000000047947 */ /* 0x000fea0003800000 */
.L_x_5:
[----:B------:R-:W-:Y:S06]  /*0920*/  BAR.SYNC.DEFER_BLOCKING 0x0 ;  /* 0x0000000000007b1d */ /* 0x000fec0000010000 */
.L_x_6:
[----:B------:R-:W-:Y:S05]  /*0930*/  @!P3 BRA `(.L_x_7) ;  /* 0x000000840000b947 */ /* 0x000fea0003800000 */
[----:B------:R-:W-:-:S13]  /*0940*/  ISETP.GT.U32.AND P0, PT, R6, 0x1, PT ;  /* 0x000000010600780c */ /* 0x000fda0003f04070 */
[----:B0-----:R-:W-:Y:S05]  /*0950*/  @P0 EXIT ;  /* 0x000000000000094d */ /* 0x001fea0003800000 */
[----:B------:R-:W-:Y:S01]  /*0960*/  ULDC.64 UR4, c[0x0][0x650] ;  /* 0x0001940000047ab9 */ /* 0x000fe20000000a00 */
[----:B------:R-:W-:Y:S01]  /*0970*/  PRMT R0, RZ, 0x7610, R0 ;  /* 0x00007610ff007816 */ /* 0x000fe20000000000 */
[----:B------:R-:W-:Y:S01]  /*0980*/  IMAD.MOV.U32 R154, RZ, RZ, -0x1 ;  /* 0xffffffffff9a7424 */ /* 0x000fe200078e00ff */
[----:B------:R-:W-:Y:S01]  /*0990*/  ISETP.GE.U32.AND P0, PT, R16, UR4, PT ;  /* 0x0000000410007c0c */ /* 0x000fe2000bf06070 */
[----:B------:R-:W-:Y:S02]  /*09a0*/  IMAD.MOV.U32 R153, RZ, RZ, -0x1 ;  /* 0xffffffffff997424 */ /* 0x000fe400078e00ff */
[----:B------:R-:W-:Y:S01]  /*09b0*/  IMAD.MOV.U32 R22, RZ, RZ, -0x1 ;  /* 0xffffffffff167424 */ /* 0x000fe200078e00ff */
[----:B------:R-:W-:-:S13]  /*09c0*/  ISETP.GE.U32.AND.EX P0, PT, R17, UR5, PT, P0 ;  /* 0x0000000511007c0c */ /* 0x000fda000bf06100 */
[----:B------:R-:W-:Y:S05]  /*09d0*/  @P0 BRA `(.L_x_8) ;  /* 0x00000004002c0947 */ /* 0x000fea0003800000 */
[----:B------:R-:W0:Y:S01]  /*09e0*/  LDC.64 R20, c[0x0][0x628] ;  /* 0x00018a00ff147b82 */ /* 0x000e220000000a00 */
[----:B------:R-:W-:Y:S02]  /*09f0*/  IMAD.MOV.U32 R8, RZ, RZ, R16 ;  /* 0x000000ffff087224 */ /* 0x000fe400078e0010 */
[----:B------:R-:W-:-:S05]  /*0a00*/  IMAD.MOV.U32 R9, RZ, RZ, R17 ;  /* 0x000000ffff097224 */ /* 0x000fca00078e0011 */
[----:B------:R-:W1:Y:S08]  /*0a10*/  LDC R0, c[0x0][0x630] ;  /* 0x00018c00ff007b82 */ /* 0x000e700000000800 */
[----:B------:R-:W2:Y:S01]  /*0a20*/  LDC.64 R26, c[0x0][0x620] ;  /* 0x00018800ff1a7b82 */ /* 0x000ea20000000a00 */
[----:B0-----:R-:W-:-:S04]  /*0a30*/  ISETP.NE.U32.AND P0, PT, R20, RZ, PT ;  /* 0x000000ff1400720c */ /* 0x001fc80003f05070 */
[----:B------:R-:W-:-:S13]  /*0a40*/  ISETP.NE.AND.EX P0, PT, R21, RZ, PT, P0 ;  /* 0x000000ff1500720c */ /* 0x000fda0003f05300 */
[----:B-12---:R-:W-:Y:S05]  /*0a50*/  @!P0 BRA `(.L_x_9) ;  /* 0x0000000000288947 */ /* 0x006fea0003800000 */
[----:B------:R-:W0:Y:S02]  /*0a60*/  LDC R13, c[0x0][0x634] ;  /* 0x00018d00ff0d7b82 */ /* 0x000e240000000800 */
[----:B0-----:R-:W-:-:S05]  /*0a70*/  IADD3 R13, P0, R16, R13, RZ ;  /* 0x0000000d100d7210 */ /* 0x001fca0007f1e0ff */
[----:B------:R-:W-:-:S04]  /*0a80*/  IMAD.X R15, RZ, RZ, R17, P0 ;  /* 0x000000ffff0f7224 */ /* 0x000fc800000e0611 */
[----:B------:R-:W-:-:S04]  /*0a90*/  IMAD.WIDE.U32 R8, R15, R20, RZ ;  /* 0x000000140f087225 */ /* 0x000fc800078e00ff */
[----:B------:R-:W-:-:S04]  /*0aa0*/  IMAD.WIDE.U32 R10, P0, R13, R21, R8 ;  /* 0x000000150d0a7225 */ /* 0x000fc80007800008 */
[----:B------:R-:W-:-:S04]  /*0ab0*/  IMAD.WIDE.U32 R8, R13, R20, RZ ;  /* 0x000000140d087225 */ /* 0x000fc800078e00ff */
[----:B------:R-:W-:Y:S01]  /*0ac0*/  IMAD.X R13, RZ, RZ, RZ, P0 ;  /* 0x000000ffff0d7224 */ /* 0x000fe200000e06ff */
[----:B------:R-:W-:Y:S01]  /*0ad0*/  IADD3 RZ, P0, R9, R10, RZ ;  /* 0x0000000a09ff7210 */ /* 0x000fe20007f1e0ff */
[----:B------:R-:W-:-:S04]  /*0ae0*/  IMAD.MOV.U32 R12, RZ, RZ, R11 ;  /* 0x000000ffff0c7224 */ /* 0x000fc800078e000b */
[----:B------:R-:W-:-:S08]  /*0af0*/  IMAD.WIDE.U32.X R8, R15, R21, R12, P0 ;  /* 0x000000150f087225 */ /* 0x000fd000000e040c */
.L_x_9:
[----:B------:R-:W0:Y:S01]  /*0b00*/  LDC.64 R20, c[0x0][0x640] ;  /* 0x00019000ff147b82 */ /* 0x000e220000000a00 */
[--C-:B------:R-:W-:Y:S01]  /*0b10*/  SHF.R.U64 R28, R8, R0, R9.reuse ;  /* 0x00000000081c7219 */ /* 0x100fe20000001209 */
[----:B------:R-:W-:Y:S01]  /*0b20*/  IMAD R30, R7, R24, R4 ;  /* 0x00000018071e7224 */ /* 0x000fe200078e0204 */
[----:B------:R-:W-:Y:S01]  /*0b30*/  SHF.R.U32.HI R0, RZ, R0, R9 ;  /* 0x00000000ff007219 */ /* 0x000fe20000011609 */
[----:B------:R-:W-:Y:S01]  /*0b40*/  IMAD.MOV.U32 R25, RZ, RZ, 0x1 ;  /* 0x00000001ff197424 */ /* 0x000fe200078e00ff */
[----:B------:R-:W-:-:S03]  /*0b50*/  IADD3 R5, P0, RZ, -R28, RZ ;  /* 0x8000001cff057210 */ /* 0x000fc60007f1e0ff */
[----:B------:R-:W1:Y:S02]  /*0b60*/  LDC R6, c[0x0][0x618] ;  /* 0x00018600ff067b82 */ /* 0x000e640000000800 */
[----:B------:R-:W-:-:S04]  /*0b70*/  IMAD.X R9, RZ, RZ, ~R0, P0 ;  /* 0x000000ffff097224 */ /* 0x000fc800000e0e00 */
[-C--:B------:R-:W-:Y:S02]  /*0b80*/  IMAD R0, R9, R26.reuse, RZ ;  /* 0x0000001a09007224 */ /* 0x080fe400078e02ff */
[----:B------:R-:W2:Y:S01]  /*0b90*/  LDC R11, c[0x0][0x608] ;  /* 0x00018200ff0b7b82 */ /* 0x000ea20000000800 */
[----:B------:R-:W-:-:S04]  /*0ba0*/  IMAD.WIDE.U32 R8, R5, R26, R16 ;  /* 0x0000001a05087225 */ /* 0x000fc800078e0010 */
[----:B------:R-:W-:-:S03]  /*0bb0*/  IMAD R5, R5, R27, R0 ;  /* 0x0000001b05057224 */ /* 0x000fc600078e0200 */
[----:B------:R-:W3:Y:S01]  /*0bc0*/  LDC R12, c[0x0][0x658] ;  /* 0x00019600ff0c7b82 */ /* 0x000ee20000000800 */
[----:B0-----:R-:W-:Y:S01]  /*0bd0*/  ISETP.NE.U32.AND P0, PT, R20, RZ, PT ;  /* 0x000000ff1400720c */ /* 0x001fe20003f05070 */
[----:B------:R-:W-:Y:S02]  /*0be0*/  IMAD.IADD R5, R9, 0x1, R5 ;  /* 0x0000000109057824 */ /* 0x000fe400078e0205 */
[----:B------:R-:W-:Y:S01]  /*0bf0*/  IMAD.MOV.U32 R9, RZ, RZ, -0x1 ;  /* 0xffffffffff097424 */ /* 0x000fe200078e00ff */
[----:B------:R-:W-:-:S03]  /*0c00*/  ISETP.NE.AND.EX P0, PT, R21, RZ, PT, P0 ;  /* 0x000000ff1500720c */ /* 0x000fc60003f05300 */
[----:B------:R-:W0:Y:S01]  /*0c10*/  LDC R15, c[0x0][0x600] ;  /* 0x00018000ff0f7b82 */ /* 0x000e220000000800 */
[-CC-:B-1----:R-:W-:Y:S02]  /*0c20*/  SHF.R.U64 R13, R8, R6.reuse, R5.reuse ;  /* 0x00000006080d7219 */ /* 0x182fe40000001205 */
[----:B------:R-:W-:-:S05]  /*0c30*/  SHF.R.U32.HI R0, RZ, R6, R5 ;  /* 0x00000006ff007219 */ /* 0x000fca0000011605 */
[----:B------:R-:W1:Y:S01]  /*0c40*/  LDC R14, c[0x0][0x648] ;  /* 0x00019200ff0e7b82 */ /* 0x000e620000000800 */
[-CC-:B--2---:R-:W-:Y:S02]  /*0c50*/  SHF.R.U64 R27, R13, R11.reuse, R0.reuse ;  /* 0x0000000b0d1b7219 */ /* 0x184fe40000001200 */
[----:B------:R-:W-:-:S05]  /*0c60*/  SHF.R.U32.HI R5, RZ, R11, R0 ;  /* 0x0000000bff057219 */ /* 0x000fca0000011600 */
[----:B------:R-:W2:Y:S01]  /*0c70*/  LDC R22, c[0x0][0x638] ;  /* 0x00018e00ff167b82 */ /* 0x000ea20000000800 */
[-CC-:B---3--:R-:W-:Y:S02]  /*0c80*/  SHF.R.U64 R24, R27, R12.reuse, R5.reuse ;  /* 0x0000000c1b187219 */ /* 0x188fe40000001205 */
[-C--:B------:R-:W-:Y:S02]  /*0c90*/  SHF.L.U32 R0, R9, R12.reuse, RZ ;  /* 0x0000000c09007219 */ /* 0x080fe400000006ff */
[----:B------:R-:W-:Y:S01]  /*0ca0*/  SHF.R.U32.HI R5, RZ, R12, R5 ;  /* 0x0000000cff057219 */ /* 0x000fe20000011605 */
[----:B------:R-:W-:Y:S01]  /*0cb0*/  IMAD.MOV.U32 R4, RZ, RZ, R24 ;  /* 0x000000ffff047224 */ /* 0x000fe200078e0018 */
[----:B------:R-:W-:Y:S01]  /*0cc0*/  LOP3.LUT R10, RZ, R0, RZ, 0x33, !PT ;  /* 0x00000000ff0a7212 */ /* 0x000fe200078e33ff */
[----:B------:R-:W3:Y:S01]  /*0cd0*/  LDC R26, c[0x0][0x610] ;  /* 0x00018400ff1a7b82 */ /* 0x000ee20000000800 */
[----:B------:R-:W-:Y:S05]  /*0ce0*/  @!P0 BRA `(.L_x_10) ;  /* 0x0000000000288947 */ /* 0x000fea0003800000 */
[----:B------:R-:W4:Y:S02]  /*0cf0*/  LDC R9, c[0x0][0x64c] ;  /* 0x00019300ff097b82 */ /* 0x000f240000000800 */
[----:B----4-:R-:W-:-:S05]  /*0d00*/  IADD3 R9, P0, R24, R9, RZ ;  /* 0x0000000918097210 */ /* 0x010fca0007f1e0ff */
        /* <DEDUP_REMOVED lines=8> */
.L_x_10:
[----:B-1----:R-:W-:Y:S01]  /*0d90*/  SHF.R.U64 R4, R4, R14, R5 ;  /* 0x0000000e04047219 */ /* 0x002fe20000001205 */
[----:B0-----:R-:W-:Y:S01]  /*0da0*/  VIADD R6, R15, 0xffffffff ;  /* 0xffffffff0f067836 */ /* 0x001fe20000000000 */
[----:B------:R-:W-:Y:S02]  /*0db0*/  SHF.L.U32 R0, R25, R12, RZ ;  /* 0x0000000c19007219 */ /* 0x000fe400000006ff */
[----:B------:R-:W-:Y:S01]  /*0dc0*/  LOP3.LUT R5, R27, R10, RZ, 0xc0, !PT ;  /* 0x0000000a1b057212 */ /* 0x000fe200078ec0ff */
[----:B------:R-:W-:Y:S01]  /*0dd0*/  IMAD.MOV R7, RZ, RZ, -R4 ;  /* 0x000000ffff077224 */ /* 0x000fe200078e0a04 */
[----:B------:R-:W-:Y:S02]  /*0de0*/  SEL R3, R3, R30, !P1 ;  /* 0x0000001e03037207 */ /* 0x000fe40004800000 */
[----:B------:R-:W-:Y:S01]  /*0df0*/  LOP3.LUT R6, R13, R6, RZ, 0xc0, !PT ;  /* 0x000000060d067212 */ /* 0x000fe200078ec0ff */
[----:B------:R-:W-:Y:S02]  /*0e00*/  IMAD R4, R0, R4, R5 ;  /* 0x0000000400047224 */ /* 0x000fe400078e0205 */
[----:B--2---:R-:W-:-:S02]  /*0e10*/  IMAD R0, R7, R22, R24 ;  /* 0x0000001607007224 */ /* 0x004fc400078e0218 */
[----:B---3--:R-:W-:Y:S02]  /*0e20*/  IMAD R3, R4, R26, R3 ;  /* 0x0000001a04037224 */ /* 0x008fe400078e0203 */
[----:B------:R-:W-:Y:S02]  /*0e30*/  IMAD R154, R0, R15, R6 ;  /* 0x0000000f009a7224 */ /* 0x000fe400078e0206 */
[----:B------:R-:W-:Y:S02]  /*0e40*/  IMAD.MOV.U32 R4, RZ, RZ, 0x1 ;  /* 0x00000001ff047424 */ /* 0x000fe400078e00ff */
[----:B------:R-:W-:Y:S01]  /*0e50*/  IMAD.MOV.U32 R22, RZ, RZ, R28 ;  /* 0x000000ffff167224 */ /* 0x000fe200078e001c */
[----:B------:R-:W-:Y:S02]  /*0e60*/  SEL R153, R154, R3, !P1 ;  /* 0x000000039a997207 */ /* 0x000fe40004800000 */
[----:B------:R-:W-:Y:S02]  /*0e70*/  PRMT R0, R4, 0x7610, R0 ;  /* 0x0000761004007816 */ /* 0x000fe40000000000 */
[----:B------:R-:W-:-:S07]  /*0e80*/  SEL R154, R3, R154, !P1 ;  /* 0x0000009a039a7207 */ /* 0x000fce0004800000 */
.L_x_8:
[----:B------:R-:W-:-:S08]  /*0e90*/  NOP ;  /* 0x0000000000007918 */ /* 0x000fd00000000000 */
[----:B------:R-:W0:Y:S02]  /*0ea0*/  USETMAXREG.TRY_ALLOC.CTAPOOL UP0, 0xe8 ;  /* 0x000000e8000079c8 */ /* 0x000e240008000600 */
[----:B0-----:R-:W-:-:S13]  /*0eb0*/  PLOP3.LUT P0, PT, PT, PT, UP0, 0x80, 0x0 ;  /* 0x000000000000781c */ /* 0x001fda0003f0f008 */
[----:B------:R-:W-:Y:S05]  /*0ec0*/  @!P0 BRA `(.L_x_8) ;  /* 0xfffffffc00f08947 */ /* 0x000fea000383ffff */
[----:B------:R-:W-:Y:S01]  /*0ed0*/  ULDC.64 UR4, c[0x0][0x598] ;  /* 0x0001660000047ab9 */ /* 0x000fe20000000a00 */
[----:B------:R-:W-:Y:S01]  /*0ee0*/  ULDC.64 UR36, c[0x0][0x208] ;  /* 0x0000820000247ab9 */ /* 0x000fe20000000a00 */
[----:B------:R-:W-:-:S04]  /*0ef0*/  ISETP.NE.U32.AND P0, PT, RZ, UR4, PT ;  /* 0x00000004ff007c0c */ /* 0x000fc8000bf05070 */
[----:B------:R-:W-:-:S13]  /*0f00*/  ISETP.NE.AND.EX P0, PT, RZ, UR5, PT, P0 ;  /* 0x00000005ff007c0c */ /* 0x000fda000bf05300 */
[----:B------:R-:W-:Y:S05]  /*0f10*/  @!P0 BRA `(.L_x_11) ;  /* 0x00000000001c8947 */ /* 0x000fea0003800000 */
[----:B------:R-:W0:Y:S02]  /*0f20*/  LDC.64 R4, c[0x0][0x598] ;  /* 0x00016600ff047b82 */ /* 0x000e240000000a00 */
[----:B0-----:R-:W2:Y:S02]  /*0f30*/  LDG.E.64 R4, desc[UR36][R4.64] ;  /* 0x0000002404047981 */ /* 0x001ea4000c1e1b00 */
[----:B--2---:R-:W-:-:S04]  /*0f40*/  ISETP.NE.U32.AND P0, PT, R4, RZ, PT ;  /* 0x000000ff0400720c */ /* 0x004fc80003f05070 */
[----:B------:R-:W-:-:S13]  /*0f50*/  ISETP.NE.AND.EX P0, PT, R5, RZ, PT, P0 ;  /* 0x000000ff0500720c */ /* 0x000fda0003f05300 */
[----:B------:R-:W-:Y:S05]  /*0f60*/  @!P0 BRA `(.L_x_11) ;  /* 0x0000000000088947 */ /* 0x000fea0003800000 */
[----:B------:R0:W5:Y:S01]  /*0f70*/  LD.E R155, desc[UR36][R4.64] ;  /* 0x00000024049b7980 */ /* 0x000162000c101900 */
[----:B------:R-:W-:Y:S05]  /*0f80*/  BRA `(.L_x_12) ;  /* 0x0000000000247947 */ /* 0x000fea0003800000 */
.L_x_11:
[----:B------:R-:W-:Y:S02]  /*0f90*/  ULDC.64 UR4, c[0x0][0x588] ;  /* 0x0001620000047ab9 */ /* 0x000fe40000000a00 */
[----:B------:R-:W-:-:S04]  /*0fa0*/  ISETP.NE.U32.AND P0, PT, RZ, UR4, PT ;  /* 0x00000004ff007c0c */ /* 0x000fc8000bf05070 */
[----:B------:R-:W-:-:S13]  /*0fb0*/  ISETP.NE.AND.EX P0, PT, RZ, UR5, PT, P0 ;  /* 0x00000005ff007c0c */ /* 0x000fda000bf05300 */
[----:B------:R-:W-:Y:S05]  /*0fc0*/  @!P0 BRA `(.L_x_13) ;  /* 0x00000000000c8947 */ /* 0x000fea0003800000 */
[----:B------:R-:W0:Y:S02]  /*0fd0*/  LDC.64 R4, c[0x0][0x588] ;  /* 0x00016200ff047b82 */ /* 0x000e240000000a00 */
[----:B0-----:R1:W5:Y:S01]  /*0fe0*/  LDG.E R155, desc[UR36][R4.64] ;  /* 0x00000024049b7981 */ /* 0x001362000c1e1900 */
[----:B------:R-:W-:Y:S05]  /*0ff0*/  BRA `(.L_x_12) ;  /* 0x0000000000087947 */ /* 0x000fea0003800000 */
.L_x_13:
[----:B------:R-:W-:Y:S02]  /*1000*/  ULDC UR4, c[0x0][0x580] ;  /* 0x0001600000047ab9 */ /* 0x000fe40000000800 */
[----:B------:R-:W-:-:S07]  /*1010*/  IMAD.U32 R155, RZ, RZ, UR4 ;  /* 0x00000004ff9b7e24 */ /* 0x000fce000f8e00ff */
.L_x_12:
[----:B------:R-:W-:Y:S02]  /*1020*/  ULDC.64 UR4, c[0x0][0x5a0] ;  /* 0x0001680000047ab9 */ /* 0x000fe40000000a00 */
[----:B------:R-:W-:-:S04]  /*1030*/  ISETP.NE.U32.AND P0, PT, RZ, UR4, PT ;  /* 0x00000004ff007c0c */ /* 0x000fc8000bf05070 */
[----:B------:R-:W-:-:S13]  /*1040*/  ISETP.NE.AND.EX P0, PT, RZ, UR5, PT, P0 ;  /* 0x00000005ff007c0c */ /* 0x000fda000bf05300 */
[----:B------:R-:W-:Y:S05]  /*1050*/  @!P0 BRA `(.L_x_14) ;  /* 0x00000000001c8947 */ /* 0x000fea0003800000 */
[----:B01----:R-:W0:Y:S02]  /*1060*/  LDC.64 R4, c[0x0][0x5a0] ;  /* 0x00016800ff047b82 */ /* 0x003e240000000a00 */
[----:B0-----:R-:W2:Y:S02]  /*1070*/  LDG.E.64 R4, desc[UR36][R4.64] ;  /* 0x0000002404047981 */ /* 0x001ea4000c1e1b00 */
[----:B--2---:R-:W-:-:S04]  /*1080*/  ISETP.NE.U32.AND P0, PT, R4, RZ, PT ;  /* 0x000000ff0400720c */ /* 0x004fc80003f05070 */
[----:B------:R-:W-:-:S13]  /*1090*/  ISETP.NE.AND.EX P0, PT, R5, RZ, PT, P0 ;  /* 0x000000ff0500720c */ /* 0x000fda0003f05300 */
[----:B------:R-:W-:Y:S05]  /*10a0*/  @!P0 BRA `(.L_x_14) ;  /* 0x0000000000088947 */ /* 0x000fea0003800000 */
[----:B------:R0:W5:Y:S01]  /*10b0*/  LD.E R156, desc[UR36][R4.64] ;  /* 0x00000024049c7980 */ /* 0x000162000c101900 */
[----:B------:R-:W-:Y:S05]  /*10c0*/  BRA `(.L_x_15) ;  /* 0x0000000000247947 */ /* 0x000fea0003800000 */
.L_x_14:
[----:B------:R-:W-:Y:S02]  /*10d0*/  ULDC.64 UR4, c[0x0][0x590] ;  /* 0x0001640000047ab9 */ /* 0x000fe40000000a00 */
[----:B------:R-:W-:-:S04]  /*10e0*/  ISETP.NE.U32.AND P0, PT, RZ, UR4, PT ;  /* 0x00000004ff007c0c */ /* 0x000fc8000bf05070 */
[----:B------:R-:W-:-:S13]  /*10f0*/  ISETP.NE.AND.EX P0, PT, RZ, UR5, PT, P0 ;  /* 0x00000005ff007c0c */ /* 0x000fda000bf05300 */
[----:B------:R-:W-:Y:S05]  /*1100*/  @!P0 BRA `(.L_x_16) ;  /* 0x00000000000c8947 */ /* 0x000fea0003800000 */
[----:B------:R-:W2:Y:S02]  /*1110*/  LDC.64 R156, c[0x0][0x590] ;  /* 0x00016400ff9c7b82 */ /* 0x000ea40000000a00 */
[----:B--2---:R2:W5:Y:S01]  /*1120*/  LDG.E R156, desc[UR36][R156.64] ;  /* 0x000000249c9c7981 */ /* 0x004562000c1e1900 */
[----:B------:R-:W-:Y:S05]  /*1130*/  BRA `(.L_x_15) ;  /* 0x0000000000087947 */ /* 0x000fea0003800000 */
.L_x_16:
[----:B------:R-:W-:Y:S02]  /*1140*/  ULDC UR4, c[0x0][0x584] ;  /* 0x0001610000047ab9 */ /* 0x000fe40000000800 */
[----:B------:R-:W-:-:S07]  /*1150*/  IMAD.U32 R156, RZ, RZ, UR4 ;  /* 0x00000004ff9c7e24 */ /* 0x000fce000f8e00ff */
.L_x_15:
[----:B------:R-:W-:-:S13]  /*1160*/  LOP3.LUT P0, RZ, R0, 0xff, RZ, 0xc0, !PT ;  /* 0x000000ff00ff7812 */ /* 0x000fda000780c0ff */
[----:B------:R-:W-:Y:S05]  /*1170*/  @!P0 EXIT ;  /* 0x000000000000894d */ /* 0x000fea0003800000 */
[----:B------:R-:W-:Y:S01]  /*1180*/  ULDC UR4, c[0x0][0x28c] ;  /* 0x0000a30000047ab9 */ /* 0x000fe20000000800 */
[----:B------:R-:W-:Y:S01]  /*1190*/  UMOV UR38, URZ ;  /* 0x0000003f00267c82 */ /* 0x000fe20008000000 */
[----:B------:R-:W-:Y:S01]  /*11a0*/  UIADD3 UR4, UR4, 0x7f, URZ ;  /* 0x0000007f04047890 */ /* 0x000fe2000fffe03f */
[----:B------:R-:W-:-:S03]  /*11b0*/  UMOV UR39, URZ ;  /* 0x0000003f00277c82 */ /* 0x000fc60008000000 */
[----:B------:R-:W-:-:S04]  /*11c0*/  USHF.R.S32.HI UR5, URZ, 0x1f, UR4 ;  /* 0x0000001f3f057899 */ /* 0x000fc80008011404 */
[----:B------:R-:W-:-:S04]  /*11d0*/  ULEA.HI UR5, UR5, UR4, URZ, 0x7 ;  /* 0x0000000405057291 */ /* 0x000fc8000f8f383f */
[----:B------:R-:W-:-:S12]  /*11e0*/  USHF.R.S32.HI UR40, URZ, 0x7, UR5 ;  /* 0x000000073f287899 */ /* 0x000fd80008011405 */
.L_x_294:
[----:B------:R-:W-:Y:S01]  /*11f0*/  LOP3.LUT R0, R18, 0x80, RZ, 0xc0, !PT ;  /* 0x0000008012007812 */ /* 0x000fe200078ec0ff */
[----:B------:R-:W3:Y:S01]  /*1200*/  S2UR UR7, SR_CgaCtaId ;  /* 0x00000000000779c3 */ /* 0x000ee20000008800 */
[----:B------:R-:W-:Y:S02]  /*1210*/  UMOV UR6, 0x400 ;  /* 0x0000040000067882 */ /* 0x000fe40000000000 */
[----:B------:R-:W-:-:S06]  /*1220*/  SHF.R.U32.HI R0, RZ, 0x7, R0 ;  /* 0x00000007ff007819 */ /* 0x000fcc0000011600 */
[----:B----4-:R-:W4:Y:S01]  /*1230*/  SHFL.IDX PT, R0, R0, RZ, 0x1f ;  /* 0x00001fff00007589 */ /* 0x010f2200000e0000 */
[----:B---3--:R-:W-:Y:S01]  /*1240*/  ULEA UR6, UR7, UR6, 0x18 ;  /* 0x0000000607067291 */ /* 0x008fe2000f8ec03f */
[----:B----4-:R-:W-:-:S13]  /*1250*/  R2UR UR4, R0 ;  /* 0x00000000000472ca */ /* 0x010fda00000e0000 */
[----:B------:R-:W-:-:S04]  /*1260*/  ULEA.HI UR5, UR4, UR4, URZ, 0x1 ;  /* 0x0000000404057291 */ /* 0x000fc8000f8f083f */
[----:B------:R-:W-:-:S04]  /*1270*/  ULOP3.LUT UR5, UR5, 0x7fffe, URZ, 0xc0, !UPT ;  /* 0x0007fffe05057892 */ /* 0x000fc8000f8ec03f */
[----:B------:R-:W-:-:S03]  /*1280*/  UIADD3 UR5, UR4, -UR5, URZ ;  /* 0x8000000504057290 */ /* 0x000fc6000fffe03f */
[----:B------:R-:W-:Y:S01]  /*1290*/  ULDC UR4, c[0x0][0x28c] ;  /* 0x0000a30000047ab9 */ /* 0x000fe20000000800 */
[----:B------:R-:W-:Y:S01]  /*12a0*/  ULEA UR5, UR5, UR6, 0xd ;  /* 0x0000000605057291 */ /* 0x000fe2000f8e683f */
[----:B------:R-:W-:-:S03]  /*12b0*/  ISETP.LT.AND P0, PT, RZ, UR4, PT ;  /* 0x00000004ff007c0c */ /* 0x000fc6000bf01270 */
[----:B------:R-:W-:-:S04]  /*12c0*/  UIADD3 UR5, UR5, 0x100, URZ ;  /* 0x0000010005057890 */ /* 0x000fc8000fffe03f */
[----:B------:R-:W-:-:S04]  /*12d0*/  USHF.R.U32.HI UR5, URZ, 0x4, UR5 ;  /* 0x000000043f057899 */ /* 0x000fc80008011605 */
[----:B------:R-:W-:-:S04]  /*12e0*/  ULOP3.LUT UR5, UR5, 0x3fff, URZ, 0xc0, !UPT ;  /* 0x00003fff05057892 */ /* 0x000fc8000f8ec03f */
[----:B------:R-:W-:Y:S01]  /*12f0*/  ULOP3.LUT UR41, UR5, 0x10000, URZ, 0xfc, !UPT ;  /* 0x0001000005297892 */ /* 0x000fe2000f8efc3f */
[----:B01----:R-:W-:Y:S11]  /*1300*/  @P0 BRA `(.L_x_17) ;  /* 0x0000000000400947 */ /* 0x003ff60003800000 */
[----:B------:R-:W-:Y:S01]  /*1310*/  MOV R0, 0x0 ;  /* 0x0000000000007802 */ /* 0x000fe20000000f00 */
[----:B------:R-:W-:Y:S01]  /*1320*/  ULDC.64 UR4, c[0x4][0x68] ;  /* 0x01001a0000047ab9 */ /* 0x000fe20000000a00 */
[----:B------:R-:W-:Y:S01]  /*1330*/  ULDC.64 UR6, c[0x4][0x8] ;  /* 0x0100020000067ab9 */ /* 0x000fe20000000a00 */
[----:B01----:R-:W-:Y:S01]  /*1340*/  IMAD.U32 R4, RZ, RZ, UR4 ;  /* 0x00000004ff047e24 */ /* 0x003fe2000f8e00ff */
[----:B------:R0:W1:Y:S01]  /*1350*/  LDC.64 R14, c[0x4][R0] ;  /* 0x01000000000e7b82 */ /* 0x0000620000000a00 */
[----:B------:R-:W-:Y:S01]  /*1360*/  IMAD.U32 R5, RZ, RZ, UR5 ;  /* 0x00000005ff057e24 */ /* 0x000fe2000f8e00ff */
[----:B------:R-:W-:Y:S01]  /*1370*/  ULDC.64 UR4, c[0x4][0x70] ;  /* 0x01001c0000047ab9 */ /* 0x000fe20000000a00 */
[----:B------:R-:W-:Y:S02]  /*1380*/  IMAD.U32 R10, RZ, RZ, UR6 ;  /* 0x00000006ff0a7e24 */ /* 0x000fe4000f8e00ff */
[----:B------:R-:W-:Y:S02]  /*1390*/  IMAD.U32 R6, RZ, RZ, UR4 ;  /* 0x00000004ff067e24 */ /* 0x000fe4000f8e00ff */
[----:B------:R-:W-:-:S02]  /*13a0*/  IMAD.U32 R7, RZ, RZ, UR5 ;  /* 0x00000005ff077e24 */ /* 0x000fc4000f8e00ff */
[----:B------:R-:W-:Y:S02]  /*13b0*/  IMAD.U32 R11, RZ, RZ, UR7 ;  /* 0x00000007ff0b7e24 */ /* 0x000fe4000f8e00ff */
[----:B------:R-:W-:Y:S02]  /*13c0*/  IMAD.MOV.U32 R8, RZ, RZ, 0x1e1 ;  /* 0x000001e1ff087424 */ /* 0x000fe400078e00ff */
[----:B------:R-:W-:Y:S02]  /*13d0*/  IMAD.MOV.U32 R12, RZ, RZ, 0x1 ;  /* 0x00000001ff0c7424 */ /* 0x000fe400078e00ff */
[----:B0-----:R-:W-:-:S07]  /*13e0*/  IMAD.MOV.U32 R13, RZ, RZ, RZ ;  /* 0x000000ffff0d7224 */ /* 0x001fce00078e00ff */
[----:B------:R-:W-:-:S07]  /*13f0*/  LEPC R20, `(.L_x_17) ;  /* 0x000000001014794e */ /* 0x000fce0000000000 */
[----:B-12--5:R-:W-:Y:S05]  /*1400*/  CALL.ABS.NOINC R14 ;  /* 0x000000000e007343 */ /* 0x026fea0003c00000 */
.L_x_17:
[----:B------:R-:W-:-:S04]  /*1410*/  LOP3.LUT R0, R19, 0x1, RZ, 0xfc, !PT ;  /* 0x0000000113007812 */ /* 0x000fc800078efcff */
[----:B------:R-:W-:-:S13]  /*1420*/  ISETP.NE.AND P0, PT, R0, 0x3, PT ;  /* 0x000000030000780c */ /* 0x000fda0003f05270 */
[----:B------:R-:W-:Y:S05]  /*1430*/  @!P0 BRA `(.L_x_18) ;  /* 0x0000000000048947 */ /* 0x000fea0003800000 */
[----:B------:R-:W-:Y:S01]  /*1440*/  BPT.TRAP 0x1 ;  /* 0x000000040000795c */ /* 0x000fe20000300000 */
.L_x_18:
[----:B------:R-:W3:Y:S01]  /*1450*/  S2UR UR5, SR_CgaCtaId ;  /* 0x00000000000579c3 */ /* 0x000ee20000008800 */
[----:B------:R-:W-:Y:S01]  /*1460*/  UMOV UR4, 0x400 ;  /* 0x0000040000047882 */ /* 0x000fe20000000000 */
[----:B------:R-:W-:Y:S02]  /*1470*/  IMAD.U32 R0, RZ, RZ, UR38 ;  /* 0x00000026ff007e24 */ /* 0x000fe4000f8e00ff */
[----:B------:R-:W-:-:S03]  /*1480*/  IMAD.U32 R3, RZ, RZ, UR39 ;  /* 0x00000027ff037e24 */ /* 0x000fc6000f8e00ff */
[----:B------:R-:W-:Y:S01]  /*1490*/  SHF.L.U32 R0, R0, 0x1f, RZ ;  /* 0x0000001f00007819 */ /* 0x000fe200000006ff */
[----:B---3--:R-:W-:-:S06]  /*14a0*/  ULEA UR4, UR5, UR4, 0x18 ;  /* 0x0000000405047291 */ /* 0x008fcc000f8ec03f */
[----:B------:R-:W-:-:S04]  /*14b0*/  IMAD.U32 R6, RZ, RZ, UR4 ;  /* 0x00000004ff067e24 */ /* 0x000fc8000f8e00ff */
[----:B------:R-:W-:-:S04]  /*14c0*/  IMAD R3, R3, 0x8, R6 ;  /* 0x0000000803037824 */ /* 0x000fc800078e0206 */
[----:B------:R3:W4:Y:S01]  /*14d0*/  SYNCS.PHASECHK.TRANS64.TRYWAIT P1, [R3+URZ], R0 ;  /* 0x00000000030075a7 */ /* 0x000722000802017f */
[----:B------:R-:W-:Y:S05]  /*14e0*/  @!P0 BRA `(.L_x_19) ;  /* 0x0000000000048947 */ /* 0x000fea0003800000 */
[----:B------:R-:W-:Y:S01]  /*14f0*/  BPT.TRAP 0x1 ;  /* 0x000000040000795c */ /* 0x000fe20000300000 */
.L_x_19:
[----:B----4-:R-:W-:Y:S05]  /*1500*/  @P1 BRA `(.L_x_20) ;  /* 0x0000000000081947 */ /* 0x010fea0003800000 */
[----:B------:R-:W4:Y:S02]  /*1510*/  SYNCS.PHASECHK.TRANS64.TRYWAIT P1, [R3+URZ], R0 ;  /* 0x00000000030075a7 */ /* 0x000f24000802017f */
[----:B----4-:R-:W-:Y:S05]  /*1520*/  @!P1 BRA `(.L_x_21) ;  /* 0x0000008c00789947 */ /* 0x010fea0003800000 */
.L_x_20:
[----:B------:R-:W-:-:S04]  /*1530*/  UISETP.LT.AND UP0, UPT, UR40, 0x1, UPT ;  /* 0x000000012800788c */ /* 0x000fc8000bf01270 */
[----:B------:R-:W-:-:S06]  /*1540*/  USEL UR4, UR40, 0x1, UP0 ;  /* 0x0000000128047887 */ /* 0x000fcc0008000000 */
[----:B---34-:R-:W-:Y:S01]  /*1550*/  IMAD.U32 R0, RZ, RZ, UR4 ;  /* 0x00000004ff007e24 */ /* 0x018fe2000f8e00ff */
[----:B------:R-:W-:Y:S05]  /*1560*/  WARPSYNC.ALL ;  /* 0x0000000000007948 */ /* 0x000fea0003800000 */
[----:B------:R-:W-:-:S04]  /*1570*/  IADD3 R0, -R0, UR40, RZ ;  /* 0x0000002800007c10 */ /* 0x000fc8000fffe1ff */
[----:B------:R-:W-:Y:S02]  /*1580*/  ISETP.GE.AND P1, PT, R0, 0x1, PT ;  /* 0x000000010000780c */ /* 0x000fe40003f26270 */
[----:B------:R-:W-:Y:S01]  /*1590*/  R2UR UR4, R6 ;  /* 0x00000000060472ca */ /* 0x000fe200000e0000 */
[----:B------:R-:W-:Y:S01]  /*15a0*/  ULEA UR5, UR39, UR41, 0xb ;  /* 0x0000002927057291 */ /* 0x000fe2000f8e583f */
[----:B------:R-:W-:Y:S01]  /*15b0*/  WARPGROUP.ARRIVE ;  /* 0x00000000000079c5 */ /* 0x000fe20000000000 */
[----:B------:R-:W-:Y:S01]  /*15c0*/  UMOV UR9, 0x40000040 ;  /* 0x4000004000097882 */ /* 0x000fe20000000000 */
[----:B------:R-:W-:-:S04]  /*15d0*/  UMOV UR11, 0x40000040 ;  /* 0x40000040000b7882 */ /* 0x000fc80000000000 */
[----:B------:R-:W-:-:S05]  /*15e0*/  UMOV UR8, UR5 ;  /* 0x0000000500087c82 */ /* 0x000fca0008000000 */
[----:B------:R-:W-:-:S04]  /*15f0*/  UIADD3 UR4, UR4, 0x20100, URZ ;  /* 0x0002010004047890 */ /* 0x000fc8000fffe03f */
[----:B------:R-:W-:-:S04]  /*1600*/  USHF.R.U32.HI UR4, URZ, 0x4, UR4 ;  /* 0x000000043f047899 */ /* 0x000fc80008011604 */
[----:B------:R-:W-:-:S04]  /*1610*/  ULOP3.LUT UR4, UR4, 0x3fff, URZ, 0xc0, !UPT ;  /* 0x00003fff04047892 */ /* 0x000fc8000f8ec03f */
[----:B------:R-:W-:-:S04]  /*1620*/  ULOP3.LUT UR4, UR4, 0x10000, URZ, 0xfc, !UPT ;  /* 0x0001000004047892 */ /* 0x000fc8000f8efc3f */
[----:B------:R-:W-:-:S07]  /*1630*/  ULEA UR6, UR39, UR4, 0xa ;  /* 0x0000000427067291 */ /* 0x000fce000f8e503f */
[----:B------:R-:W-:Y:S02]  /*1640*/  UMOV UR10, UR6 ;  /* 0x00000006000a7c82 */ /* 0x000fe40008000000 */
[----:B------:R-:W-:Y:S01]  /*1650*/  IGMMA.64x128x32.S8.S8 R88, gdesc[UR8], RZ, !UPT, gsb0 ;  /* 0x03600000085879f1 */ /* 0x000fe2000c0410ff */
[----:B------:R-:W-:Y:S01]  /*1660*/  UIADD3 UR8, UR5, 0x400, URZ ;  /* 0x0000040005087890 */ /* 0x000fe2000fffe03f */
[----:B------:R-:W-:Y:S01]  /*1670*/  UMOV UR9, 0x40000040 ;  /* 0x4000004000097882 */ /* 0x000fe20000000000 */
[----:B------:R-:W-:Y:S02]  /*1680*/  WARPGROUP.DEPBAR.LE gsb0, 0x0 ;  /* 0x00008000000079c5 */ /* 0x000fe40000010000 */
[----:B------:R-:W-:-:S06]  /*1690*/  WARPGROUP.ARRIVE ;  /* 0x00000000000079c5 */ /* 0x000fcc0000000000 */
[----:B------:R-:W-:Y:S01]  /*16a0*/  IGMMA.64x128x32.S8.S8 R24, gdesc[UR8], RZ, !UPT, gsb0 ;  /* 0x03600000081879f1 */ /* 0x000fe2000c0410ff */
[----:B------:R-:W-:Y:S02]  /*16b0*/  UIADD3 UR8, UR5, 0x2, URZ ;  /* 0x0000000205087890 */ /* 0x000fe4000fffe03f */
[----:B------:R-:W-:Y:S01]  /*16c0*/  UIADD3 UR10, UR6, 0x2, URZ ;  /* 0x00000002060a7890 */ /* 0x000fe2000fffe03f */
[----:B------:R-:W-:Y:S01]  /*16d0*/  UMOV UR9, 0x40000040 ;  /* 0x4000004000097882 */ /* 0x000fe20000000000 */
[----:B------:R-:W-:Y:S01]  /*16e0*/  UMOV UR11, 0x40000040 ;  /* 0x40000040000b7882 */ /* 0x000fe20000000000 */
[----:B------:R-:W-:Y:S02]  /*16f0*/  WARPGROUP.DEPBAR.LE gsb0, 0x0 ;  /* 0x00008000000079c5 */ /* 0x000fe40000010000 */
[----:B------:R-:W-:-:S06]  /*1700*/  WARPGROUP.ARRIVE ;  /* 0x00000000000079c5 */ /* 0x000fcc0000000000 */
[----:B------:R-:W-:Y:S01]  /*1710*/  IGMMA.64x128x32.S8.S8 R88, gdesc[UR8], R88, gsb0 ;  /* 0x03600000085879f1 */ /* 0x000fe20008041058 */
[----:B------:R-:W-:Y:S01]  /*1720*/  UIADD3 UR8, UR5, 0x402, URZ ;  /* 0x0000040205087890 */ /* 0x000fe2000fffe03f */
[----:B------:R-:W-:Y:S01]  /*1730*/  UMOV UR9, 0x40000040 ;  /* 0x4000004000097882 */ /* 0x000fe20000000000 */
[----:B------:R-:W-:Y:S02]  /*1740*/  WARPGROUP.DEPBAR.LE gsb0, 0x0 ;  /* 0x00008000000079c5 */ /* 0x000fe40000010000 */
[----:B------:R-:W-:-:S06]  /*1750*/  WARPGROUP.ARRIVE ;  /* 0x00000000000079c5 */ /* 0x000fcc0000000000 */
[----:B------:R-:W-:Y:S01]  /*1760*/  IGMMA.64x128x32.S8.S8 R24, gdesc[UR8], R24, gsb0 ;  /* 0x03600000081879f1 */ /* 0x000fe20008041018 */
        /* <DEDUP_REMOVED lines=23> */
[----:B------:R-:W-:Y:S03]  /*18e0*/  IGMMA.64x128x32.S8.S8 R24, gdesc[UR8], R24, gsb0 ;  /* 0x03600000081879f1 */ /* 0x000fe60008041018 */
[----:B------:R-:W-:Y:S02]  /*18f0*/  WARPGROUP.DEPBAR.LE gsb0, 0x0 ;  /* 0x00008000000079c5 */ /* 0x000fe40000010000 */
[----:B------:R-:W-:Y:S05]  /*1900*/  @!P1 BRA `(.L_x_22) ;  /* 0x0000000400749947 */ /* 0x000fea0003800000 */
[----:B------:R-:W-:Y:S02]  /*1910*/  UIADD3 UR5, UR39, 0x1, URZ ;  /* 0x0000000127057890 */ /* 0x000fe4000fffe03f */
[----:B------:R-:W-:Y:S02]  /*1920*/  IMAD.U32 R3, RZ, RZ, UR39 ;  /* 0x00000027ff037e24 */ /* 0x000fe4000f8e00ff */
[----:B------:R-:W-:-:S04]  /*1930*/  UISETP.NE.AND UP0, UPT, UR5, 0x4, UPT ;  /* 0x000000040500788c */ /* 0x000fc8000bf05270 */
[----:B------:R-:W-:Y:S02]  /*1940*/  USEL UR6, URZ, 0x1, UP0 ;  /* 0x000000013f067887 */ /* 0x000fe40008000000 */
[----:B------:R-:W-:Y:S02]  /*1950*/  USEL UR5, UR5, URZ, UP0 ;  /* 0x0000003f05057287 */ /* 0x000fe40008000000 */
[----:B------:R-:W-:-:S06]  /*1960*/  ULOP3.LUT UR6, UR38, UR6, URZ, 0x3c, !UPT ;  /* 0x0000000626067292 */ /* 0x000fcc000f8e3c3f */
[----:B------:R-:W-:-:S07]  /*1970*/  IMAD.U32 R7, RZ, RZ, UR6 ;  /* 0x00000006ff077e24 */ /* 0x000fce000f8e00ff */
.L_x_29:
[----:B------:R-:W-:Y:S05]  /*1980*/  @!P0 BRA `(.L_x_23) ;  /* 0x0000000000048947 */ /* 0x000fea0003800000 */
[----:B------:R-:W-:Y:S01]  /*1990*/  BPT.TRAP 0x1 ;  /* 0x000000040000795c */ /* 0x000fe20000300000 */
.L_x_23:
[----:B------:R-:W3:Y:S01]  /*19a0*/  S2UR UR7, SR_CgaCtaId ;  /* 0x00000000000779c3 */ /* 0x000ee20000008800 */
[----:B------:R-:W-:Y:S01]  /*19b0*/  UMOV UR6, 0x400 ;  /* 0x0000040000067882 */ /* 0x000fe20000000000 */
[----:B01----:R-:W-:Y:S01]  /*19c0*/  IMAD.U32 R5, RZ, RZ, UR5 ;  /* 0x00000005ff057e24 */ /* 0x003fe2000f8e00ff */
[----:B------:R-:W-:Y:S01]  /*19d0*/  SHF.L.U32 R4, R7, 0x1f, RZ ;  /* 0x0000001f07047819 */ /* 0x000fe200000006ff */
[----:B---3--:R-:W-:-:S06]  /*19e0*/  ULEA UR6, UR7, UR6, 0x18 ;  /* 0x0000000607067291 */ /* 0x008fcc000f8ec03f */
[----:B------:R-:W-:-:S04]  /*19f0*/  IMAD.U32 R6, RZ, RZ, UR6 ;  /* 0x00000006ff067e24 */ /* 0x000fc8000f8e00ff */
[----:B------:R-:W-:-:S04]  /*1a00*/  IMAD R5, R5, 0x8, R6 ;  /* 0x0000000805057824 */ /* 0x000fc800078e0206 */
[----:B------:R0:W1:Y:S01]  /*1a10*/  SYNCS.PHASECHK.TRANS64.TRYWAIT P1, [R5+URZ], R4 ;  /* 0x00000004050075a7 */ /* 0x000062000802017f */
[----:B------:R-:W-:Y:S05]  /*1a20*/  @!P0 BRA `(.L_x_24) ;  /* 0x0000000000048947 */ /* 0x000fea0003800000 */
[----:B------:R-:W-:Y:S01]  /*1a30*/  BPT.TRAP 0x1 ;  /* 0x000000040000795c */ /* 0x000fe20000300000 */
.L_x_24:
[----:B-1----:R-:W-:Y:S05]  /*1a40*/  @P1 BRA `(.L_x_25) ;  /* 0x0000000000081947 */ /* 0x002fea0003800000 */
[----:B------:R-:W1:Y:S02]  /*1a50*/  SYNCS.PHASECHK.TRANS64.TRYWAIT P1, [R5+URZ], R4 ;  /* 0x00000004050075a7 */ /* 0x000e64000802017f */
[----:B-1----:R-:W-:Y:S05]  /*1a60*/  @!P1 BRA `(.L_x_26) ;  /* 0x00000088003c9947 */ /* 0x002fea0003800000 */
.L_x_25:
[----:B------:R-:W-:Y:S01]  /*1a70*/  ULEA UR6, UR5, UR41, 0xb ;  /* 0x0000002905067291 */ /* 0x000fe2000f8e583f */
[----:B------:R-:W-:Y:S01]  /*1a80*/  WARPGROUP.ARRIVE ;  /* 0x00000000000079c5 */ /* 0x000fe20000000000 */
[----:B------:R-:W-:Y:S01]  /*1a90*/  ULEA UR7, UR5, UR4, 0xa ;  /* 0x0000000405077291 */ /* 0x000fe2000f8e503f */
[----:B------:R-:W-:Y:S01]  /*1aa0*/  UMOV UR9, 0x40000040 ;  /* 0x4000004000097882 */ /* 0x000fe20000000000 */
[----:B------:R-:W-:-:S03]  /*1ab0*/  UMOV UR11, 0x40000040 ;  /* 0x40000040000b7882 */ /* 0x000fc60000000000 */
[----:B------:R-:W-:Y:S02]  /*1ac0*/  UMOV UR8, UR6 ;  /* 0x0000000600087c82 */ /* 0x000fe40008000000 */
[----:B------:R-:W-:Y:S02]  /*1ad0*/  UMOV UR10, UR7 ;  /* 0x00000007000a7c82 */ /* 0x000fe40008000000 */
        /* <DEDUP_REMOVED lines=44> */
[----:B------:R-:W-:Y:S01]  /*1da0*/  BPT.TRAP 0x1 ;  /* 0x000000040000795c */ /* 0x000fe20000300000 */
.L_x_27:
[----:B------:R-:W-:-:S13]  /*1db0*/  ISETP.NE.AND P1, PT, R23, RZ, PT ;  /* 0x000000ff1700720c */ /* 0x000fda0003f25270 */
[----:B01----:R-:W-:-:S04]  /*1dc0*/  @P1 IMAD R4, R3, 0x8, R6 ;  /* 0x0000000803041824 */ /* 0x003fc800078e0206 */
[----:B------:R-:W-:-:S05]  /*1dd0*/  @P1 VIADD R5, R4, 0x20 ;  /* 0x0000002004051836 */ /* 0x000fca0000000000 */
[----:B------:R-:W-:-:S04]  /*1de0*/  @P1 PRMT R5, R152, 0x654, R5 ;  /* 0x0000065498051816 */ /* 0x000fc80000000005 */
[----:B------:R0:W-:Y:S01]  /*1df0*/  @P1 SYNCS.ARRIVE.TRANS64.RED.A1T0 RZ, [R5+URZ], RZ ;  /* 0x000000ff05ff19a7 */ /* 0x0001e2000810043f */
[----:B------:R-:W-:-:S13]  /*1e00*/  ISETP.GT.U32.AND P1, PT, R19, 0x1, PT ;  /* 0x000000011300780c */ /* 0x000fda0003f24070 */
[----:B0-----:R-:W-:Y:S05]  /*1e10*/  @P1 BRA `(.L_x_28) ;  /* 0x0000000000041947 */ /* 0x001fea0003800000 */
[----:B------:R-:W-:Y:S01]  /*1e20*/  BPT.TRAP 0x1 ;  /* 0x000000040000795c */ /* 0x000fe20000300000 */
.L_x_28:
[----:B------:R-:W-:Y:S01]  /*1e30*/  UIADD3 UR5, UR5, 0x1, URZ ;  /* 0x0000000105057890 */ /* 0x000fe2000fffe03f */
[C---:B------:R-:W-:Y:S01]  /*1e40*/  ISETP.GT.AND P2, PT, R0.reuse, 0x1, PT ;  /* 0x000000010000780c */ /* 0x040fe20003f44270 */
[----:B------:R-:W-:Y:S02]  /*1e50*/  VIADD R3, R3, 0x1 ;  /* 0x0000000103037836 */ /* 0x000fe40000000000 */
[----:B------:R-:W-:Y:S01]  /*1e60*/  UISETP.NE.AND UP0, UPT, UR5, 0x4, UPT ;  /* 0x000000040500788c */ /* 0x000fe2000bf05270 */
[----:B------:R-:W-:Y:S02]  /*1e70*/  VIADD R0, R0, 0xffffffff ;  /* 0xffffffff00007836 */ /* 0x000fe40000000000 */
[C---:B------:R-:W-:Y:S01]  /*1e80*/  ISETP.NE.AND P1, PT, R3.reuse, 0x4, PT ;  /* 0x000000040300780c */ /* 0x040fe20003f25270 */
[----:B------:R-:W-:Y:S02]  /*1e90*/  USEL UR6, URZ, 0x1, UP0 ;  /* 0x000000013f067887 */ /* 0x000fe40008000000 */
[----:B------:R-:W-:Y:S01]  /*1ea0*/  USEL UR5, UR5, URZ, UP0 ;  /* 0x0000003f05057287 */ /* 0x000fe20008000000 */
[----:B------:R-:W-:-:S03]  /*1eb0*/  SEL R3, R3, RZ, P1 ;  /* 0x000000ff03037207 */ /* 0x000fc60000800000 */
[----:B------:R-:W-:Y:S01]  /*1ec0*/  LOP3.LUT R7, R7, UR6, RZ, 0x3c, !PT ;  /* 0x0000000607077c12 */ /* 0x000fe2000f8e3cff */
[----:B------:R-:W-:Y:S07]  /*1ed0*/  @P2 BRA `(.L_x_29) ;  /* 0xfffffff800a82947 */ /* 0x000fee000383ffff */
.L_x_22:
[----:B------:R-:W3:Y:S02]  /*1ee0*/  LDC R0, c[0x0][0x28c] ;  /* 0x0000a300ff007b82 */ /* 0x000ee40000000800 */
[----:B---3--:R-:W-:-:S13]  /*1ef0*/  ISETP.GE.AND P1, PT, R0, 0x1, PT ;  /* 0x000000010000780c */ /* 0x008fda0003f26270 */
[----:B------:R-:W-:Y:S05]  /*1f00*/  @!P1 BRA `(.L_x_30) ;  /* 0x0000000000409947 */ /* 0x000fea0003800000 */
[----:B------:R-:W-:Y:S05]  /*1f10*/  @!P0 BRA `(.L_x_31) ;  /* 0x0000000000048947 */ /* 0x000fea0003800000 */
[----:B------:R-:W-:Y:S01]  /*1f20*/  BPT.TRAP 0x1 ;  /* 0x000000040000795c */ /* 0x000fe20000300000 */
.L_x_31:
[----:B------:R-:W-:Y:S01]  /*1f30*/  ISETP.NE.AND P0, PT, R23, RZ, PT ;  /* 0x000000ff1700720c */ /* 0x000fe20003f05270 */
[----:B------:R-:W-:-:S12]  /*1f40*/  UISETP.LT.AND UP1, UPT, UR40, 0x1, UPT ;  /* 0x000000012800788c */ /* 0x000fd8000bf21270 */
[----:B------:R-:W-:-:S05]  /*1f50*/  VOTEU.ANY UP0, P0 ;  /* 0x00000000003f7886 */ /* 0x000fca0000000100 */
[----:B------:R-:W-:-:S04]  /*1f60*/  @UP0 USEL UR4, UR40, 0x1, UP1 ;  /* 0x0000000128040887 */ /* 0x000fc80008800000 */
[----:B------:R-:W-:-:S06]  /*1f70*/  @UP0 UIADD3 UR4, UR39, UR40, -UR4 ;  /* 0x0000002827040290 */ /* 0x000fcc000fffe804 */
[----:B------:R-:W-:-:S04]  /*1f80*/  IMAD.U32 R0, RZ, RZ, UR4 ;  /* 0x00000004ff007e24 */ /* 0x000fc8000f8e00ff */
[----:B------:R-:W-:-:S05]  /*1f90*/  @P0 IMAD.SHL.U32 R0, R0, 0x8, RZ ;  /* 0x0000000800000824 */ /* 0x000fca00078e00ff */
[----:B------:R-:W-:-:S04]  /*1fa0*/  @P0 LOP3.LUT R0, R0, 0x18, RZ, 0xc0, !PT ;  /* 0x0000001800000812 */ /* 0x000fc800078ec0ff */
[----:B------:R-:W-:-:S04]  /*1fb0*/  @P0 IADD3 R3, R6, 0x20, R0 ;  /* 0x0000002006030810 */ /* 0x000fc80007ffe000 */
[----:B------:R-:W-:-:S04]  /*1fc0*/  @P0 PRMT R3, R152, 0x654, R3 ;  /* 0x0000065498030816 */ /* 0x000fc80000000003 */
[----:B------:R3:W-:Y:S01]  /*1fd0*/  @P0 SYNCS.ARRIVE.TRANS64.RED.A1T0 RZ, [R3+URZ], RZ ;  /* 0x000000ff03ff09a7 */ /* 0x0007e2000810043f */
[----:B------:R-:W-:-:S13]  /*1fe0*/  ISETP.GT.U32.AND P0, PT, R19, 0x1, PT ;  /* 0x000000011300780c */ /* 0x000fda0003f04070 */
[----:B---3--:R-:W-:Y:S05]  /*1ff0*/  @P0 BRA `(.L_x_30) ;  /* 0x0000000000040947 */ /* 0x008fea0003800000 */
[----:B------:R-:W-:Y:S01]  /*2000*/  BPT.TRAP 0x1 ;  /* 0x000000040000795c */ /* 0x000fe20000300000 */
.L_x_30:
[----:B------:R-:W3:Y:S01]  /*2010*/  LDC R6, c[0x0][0x288] ;  /* 0x0000a200ff067b82 */ /* 0x000ee20000000800 */
[--C-:B------:R-:W-:Y:S01]  /*2020*/  SHF.R.U32.HI R0, RZ, 0x2, R18.reuse ;  /* 0x00000002ff007819 */ /* 0x100fe20000011612 */
[----:B------:R-:W-:Y:S01]  /*2030*/  UIADD3 UR39, UR40, UR39, URZ ;  /* 0x0000002728277290 */ /* 0x000fe2000fffe03f */
[----:B01----:R-:W-:Y:S01]  /*2040*/  SHF.R.U32.HI R5, RZ, 0x7, R18 ;  /* 0x00000007ff057819 */ /* 0x003fe20000011612 */
[----:B------:R-:W-:Y:S01]  /*2050*/  IMAD.SHL.U32 R9, R153, 0x80, RZ ;  /* 0x0000008099097824 */ /* 0x000fe200078e00ff */
[----:B------:R-:W-:Y:S01]  /*2060*/  LOP3.LUT R3, R0, 0x7, RZ, 0xc0, !PT ;  /* 0x0000000700037812 */ /* 0x000fe200078ec0ff */
[----:B------:R-:W-:Y:S01]  /*2070*/  USHF.R.U32.HI UR4, URZ, 0x2, UR39 ;  /* 0x000000023f047899 */ /* 0x000fe20008011627 */
[----:B------:R-:W-:Y:S01]  /*2080*/  LOP3.LUT R4, R18, 0x60, RZ, 0xc0, !PT ;  /* 0x0000006012047812 */ /* 0x000fe200078ec0ff */
[----:B------:R-:W-:Y:S01]  /*2090*/  IMAD.SHL.U32 R11, R154, 0x100, RZ ;  /* 0x000001009a0b7824 */ /* 0x000fe200078e00ff */
[----:B------:R-:W-:Y:S01]  /*20a0*/  LOP3.LUT R0, R5, 0x1, RZ, 0xc0, !PT ;  /* 0x0000000105007812 */ /* 0x000fe200078ec0ff */
[----:B------:R-:W-:Y:S01]  /*20b0*/  ULOP3.LUT UR4, UR4, 0x1, URZ, 0xc0, !UPT ;  /* 0x0000000104047892 */ /* 0x000fe2000f8ec03f */
[----:B------:R-:W-:Y:S01]  /*20c0*/  SHF.R.U32.HI R8, RZ, 0x1, R4 ;  /* 0x00000001ff087819 */ /* 0x000fe20000011604 */
[----:B------:R-:W-:Y:S01]  /*20d0*/  IMAD.SHL.U32 R14, R18, 0x2, RZ ;  /* 0x00000002120e7824 */ /* 0x000fe200078e00ff */
[----:B------:R-:W-:Y:S01]  /*20e0*/  ULDC UR8, c[0x0][0x284] ;  /* 0x0000a10000087ab9 */ /* 0x000fe20000000800 */
[----:B------:R-:W-:Y:S01]  /*20f0*/  IMAD.SHL.U32 R4, R0, 0x40, RZ ;  /* 0x0000004000047824 */ /* 0x000fe200078e00ff */
[----:B------:R-:W-:Y:S01]  /*2100*/  UISETP.GT.U32.AND UP1, UPT, UR39, 0x3, UPT ;  /* 0x000000032700788c */ /* 0x000fe2000bf24070 */
[--C-:B------:R-:W-:Y:S01]  /*2110*/  IADD3 R5, RZ, -R8, -R3.reuse ;  /* 0x80000008ff057210 */ /* 0x100fe20007ffe803 */
[----:B------:R-:W-:Y:S01]  /*2120*/  UISETP.NE.U32.AND UP0, UPT, UR4, 0x1, UPT ;  /* 0x000000010400788c */ /* 0x000fe2000bf05070 */
[----:B------:R-:W-:Y:S01]  /*2130*/  SHF.R.S32.HI R162, RZ, 0x1f, R22 ;  /* 0x0000001fffa27819 */ /* 0x000fe20000011416 */
[----:B------:R-:W-:Y:S01]  /*2140*/  ULDC.64 UR6, c[0x0][0x5d0] ;  /* 0x0001740000067ab9 */ /* 0x000fe20000000a00 */
[----:B------:R-:W-:Y:S01]  /*2150*/  LOP3.LUT R3, R4, 0x40, R3, 0xe2, !PT ;  /* 0x0000004004037812 */ /* 0x000fe200078ee203 */
[----:B------:R-:W-:Y:S01]  /*2160*/  UISETP.LT.U32.AND UP1, UPT, UR40, 0x4, UP1 ;  /* 0x000000042800788c */ /* 0x000fe20008f21070 */
[C---:B------:R-:W-:Y:S01]  /*2170*/  LOP3.LUT R14, R9.reuse, 0x6, R14, 0xf8, !PT ;  /* 0x00000006090e7812 */ /* 0x040fe200078ef80e */
[----:B------:R-:W-:Y:S01]  /*2180*/  UISETP.GT.U32.AND UP0, UPT, UR40, 0x3, !UP0 ;  /* 0x000000032800788c */ /* 0x000fe2000c704070 */
[----:B---3--:R-:W-:Y:S01]  /*2190*/  ISETP.GE.AND P0, PT, R9, R6, PT ;  /* 0x000000060900720c */ /* 0x008fe20003f06270 */
[----:B------:R-:W-:Y:S01]  /*21a0*/  IMAD R7, R162, UR6, RZ ;  /* 0x00000006a2077c24 */ /* 0x000fe2000f8e02ff */
[----:B------:R-:W-:Y:S01]  /*21b0*/  LOP3.LUT R4, R18, 0x3, RZ, 0xc0, !PT ;  /* 0x0000000312047812 */ /* 0x000fe200078ec0ff */
[----:B------:R-:W-:Y:S01]  /*21c0*/  IMAD R0, R0, -0x40, R5 ;  /* 0xffffffc000007824 */ /* 0x000fe200078e0205 */
[C---:B------:R-:W-:Y:S01]  /*21d0*/  ISETP.GE.OR P0, PT, R11.reuse, UR8, P0 ;  /* 0x000000080b007c0c */ /* 0x040fe20008706670 */
[----:B------:R-:W-:Y:S01]  /*21e0*/  USEL UR5, URZ, 0x1, !UP1 ;  /* 0x000000013f057887 */ /* 0x000fe2000c800000 */
[----:B------:R-:W-:Y:S01]  /*21f0*/  SHF.R.S32.HI R15, RZ, 0x1f, R14 ;  /* 0x0000001fff0f7819 */ /* 0x000fe2000001140e */
[----:B------:R-:W-:Y:S01]  /*2200*/  IMAD R10, R4, -0x2, R6 ;  /* 0xfffffffe040a7824 */ /* 0x000fe200078e0206 */
[----:B------:R-:W-:Y:S01]  /*2210*/  USEL UR4, URZ, 0x1, !UP0 ;  /* 0x000000013f047887 */ /* 0x000fe2000c000000 */
[----:B------:R-:W-:Y:S01]  /*2220*/  IMAD.WIDE R4, R154, 0x100, RZ ;  /* 0x000001009a047825 */ /* 0x000fe200078e02ff */
[----:B------:R-:W-:Y:S01]  /*2230*/  ULOP3.LUT UR39, UR39, 0x3, URZ, 0xc0, !UPT ;  /* 0x0000000327277892 */ /* 0x000fe2000f8ec03f */
[----:B------:R-:W-:Y:S01]  /*2240*/  IADD3 R0, -R11, UR8, R0 ;  /* 0x000000080b007c10 */ /* 0x000fe2000fffe100 */
[----:B------:R-:W-:Y:S01]  /*2250*/  ULOP3.LUT UR38, UR4, UR38, UR5, 0x96, !UPT ;  /* 0x0000002604267292 */ /* 0x000fe2000f8e9605 */
[----:B------:R-:W-:Y:S01]  /*2260*/  IMAD R13, R22, UR7, R7 ;  /* 0x00000007160d7c24 */ /* 0x000fe2000f8e0207 */
[----:B------:R-:W-:Y:S01]  /*2270*/  LOP3.LUT R153, R4, R3, R8, 0xfe, !PT ;  /* 0x0000000304997212 */ /* 0x000fe200078efe08 */
[----:B------:R-:W-:-:S04]  /*2280*/  IMAD.WIDE.U32 R6, R22, UR6, R14 ;  /* 0x0000000616067c25 */ /* 0x000fc8000f8e000e */
[----:B------:R-:W-:Y:S02]  /*2290*/  IMAD.IADD R7, R7, 0x1, R13 ;  /* 0x0000000107077824 */ /* 0x000fe400078e020d */
[----:B------:R-:W-:Y:S02]  /*22a0*/  IMAD.IADD R3, R10, 0x1, -R9 ;  /* 0x000000010a037824 */ /* 0x000fe400078e0a09 */
[----:B------:R-:W-:Y:S01]  /*22b0*/  IMAD.MOV.U32 R154, RZ, RZ, -0x1 ;  /* 0xffffffffff9a7424 */ /* 0x000fe200078e00ff */
[----:B------:R-:W-:Y:S06]  /*22c0*/  @P0 BRA `(.L_x_32) ;  /* 0x0000006000f40947 */ /* 0x000fec0003800000 */
[----:B------:R-:W0:Y:S01]  /*22d0*/  LDC.64 R20, c[0x0][0x5c8] ;  /* 0x00017200ff147b82 */ /* 0x000e220000000a00 */
[----:B------:R-:W-:Y:S01]  /*22e0*/  ULDC.64 UR4, c[0x0][0x5c0] ;  /* 0x0001700000047ab9 */ /* 0x000fe20000000a00 */
[----:B------:R-:W-:Y:S01]  /*22f0*/  BSSY B0, `(.L_x_32) ;  /* 0x000063a000007945 */ /* 0x000fe20003800000 */
[-C--:B0-----:R-:W-:Y:S01]  /*2300*/  IMAD R8, R5, R20.reuse, RZ ;  /* 0x0000001405087224 */ /* 0x081fe200078e02ff */
[----:B------:R-:W-:Y:S01]  /*2310*/  SHF.L.U64.HI R13, R20, 0x3, R21 ;  /* 0x00000003140d7819 */ /* 0x000fe20000010215 */
[----:B------:R-:W-:-:S04]  /*2320*/  IMAD.WIDE.U32 R6, R153, R20, R6 ;  /* 0x0000001499067225 */ /* 0x000fc800078e0006 */
[----:B------:R-:W-:Y:S01]  /*2330*/  IMAD R9, R153, R21, R8 ;  /* 0x0000001599097224 */ /* 0x000fe200078e0208 */
[----:B------:R-:W-:Y:S01]  /*2340*/  IADD3 R160, P0, R6, UR4, RZ ;  /* 0x0000000406a07c10 */ /* 0x000fe2000ff1e0ff */
[C---:B------:R-:W-:Y:S02]  /*2350*/  IMAD.SHL.U32 R11, R20.reuse, 0x8, RZ ;  /* 0x00000008140b7824 */ /* 0x040fe400078e00ff */
[----:B------:R-:W-:Y:S01]  /*2360*/  IMAD.IADD R9, R7, 0x1, R9 ;  /* 0x0000000107097824 */ /* 0x000fe200078e0209 */
[-C--:B------:R-:W-:Y:S02]  /*2370*/  LEA R6, P2, R20, R160.reuse, 0x7 ;  /* 0x000000a014067211 */ /* 0x080fe400078438ff */
[----:B------:R-:W-:Y:S02]  /*2380*/  IADD3 R8, P1, R11, R160, RZ ;  /* 0x000000a00b087210 */ /* 0x000fe40007f3e0ff */
[----:B------:R-:W-:Y:S02]  /*2390*/  IADD3.X R161, R9, UR5, RZ, P0, !PT ;  /* 0x0000000509a17c10 */ /* 0x000fe400087fe4ff */
[----:B-----5:R-:W-:-:S02]  /*23a0*/  ISETP.NE.AND P0, PT, R156, RZ, PT ;  /* 0x000000ff9c00720c */ /* 0x020fc40003f05270 */
[----:B------:R-:W-:Y:S01]  /*23b0*/  LEA.HI.X R7, R20, R161, R21, 0x7, P2 ;  /* 0x000000a114077211 */ /* 0x000fe200010f3c15 */
[----:B------:R-:W-:Y:S01]  /*23c0*/  IMAD.X R9, R13, 0x1, R161, P1 ;  /* 0x000000010d097824 */ /* 0x000fe200008e06a1 */
[----:B------:R-:W-:-:S05]  /*23d0*/  IADD3 R10, P2, R11, R6, RZ ;  /* 0x000000060b0a7210 */ /* 0x000fca0007f5e0ff */
[----:B------:R-:W-:-:S04]  /*23e0*/  IMAD.X R11, R13, 0x1, R7, P2 ;  /* 0x000000010d0b7824 */ /* 0x000fc800010e0607 */
[----:B------:R-:W-:Y:S05]  /*23f0*/  @!P0 BRA `(.L_x_33) ;  /* 0x0000004800948947 */ /* 0x000fea0003800000 */
[----:B------:R-:W0:Y:S01]  /*2400*/  LDC.64 R158, c[0x0][0x5b0] ;  /* 0x00016c00ff9e7b82 */ /* 0x000e220000000a00 */
[----:B------:R-:W-:Y:S01]  /*2410*/  ULDC.64 UR4, c[0x0][0x5b8] ;  /* 0x00016e0000047ab9 */ /* 0x000fe20000000a00 */
[----:B------:R-:W-:Y:S01]  /*2420*/  ISETP.GE.AND P0, PT, R0, 0x1, PT ;  /* 0x000000010000780c */ /* 0x000fe20003f06270 */
[----:B------:R-:W-:Y:S01]  /*2430*/  IMAD R21, R162, UR4, RZ ;  /* 0x00000004a2157c24 */ /* 0x000fe2000f8e02ff */
[----:B------:R-:W-:Y:S01]  /*2440*/  BSSY B1, `(.L_x_34) ;  /* 0x0000010000017945 */ /* 0x000fe20003800000 */
[C---:B------:R-:W-:Y:S01]  /*2450*/  IMAD.WIDE.U32 R14, R22.reuse, UR4, R14 ;  /* 0x00000004160e7c25 */ /* 0x040fe2000f8e000e */
[----:B------:R-:W-:Y:S02]  /*2460*/  ISETP.LT.OR P3, PT, R3, 0x1, !P0 ;  /* 0x000000010300780c */ /* 0x000fe40004761670 */
[----:B------:R-:W1:Y:S01]  /*2470*/  LDC.64 R12, c[0x0][0x5a8] ;  /* 0x00016a00ff0c7b82 */ /* 0x000e620000000a00 */
[----:B------:R-:W-:Y:S02]  /*2480*/  IMAD R21, R22, UR5, R21 ;  /* 0x0000000516157c24 */ /* 0x000fe4000f8e0215 */
[----:B------:R-:W-:-:S02]  /*2490*/  IMAD.MOV.U32 R20, RZ, RZ, R14 ;  /* 0x000000ffff147224 */ /* 0x000fc400078e000e */
[----:B------:R-:W-:Y:S02]  /*24a0*/  IMAD.IADD R21, R15, 0x1, R21 ;  /* 0x000000010f157824 */ /* 0x000fe400078e0215 */
[-C--:B0-----:R-:W-:Y:S01]  /*24b0*/  IMAD R22, R5, R158.reuse, RZ ;  /* 0x0000009e05167224 */ /* 0x081fe200078e02ff */
[----:B------:R-:W-:Y:S01]  /*24c0*/  SHF.L.U64.HI R165, R158, 0x3, R159 ;  /* 0x000000039ea57819 */ /* 0x000fe2000001029f */
[----:B------:R-:W-:-:S04]  /*24d0*/  IMAD.WIDE.U32 R162, R153, R158, R20 ;  /* 0x0000009e99a27225 */ /* 0x000fc800078e0014 */
[----:B------:R-:W-:Y:S01]  /*24e0*/  IMAD R171, R153, R159, R22 ;  /* 0x0000009f99ab7224 */ /* 0x000fe200078e0216 */
[----:B-1----:R-:W-:Y:S01]  /*24f0*/  IADD3 R162, P1, R162, R12, RZ ;  /* 0x0000000ca2a27210 */ /* 0x002fe20007f3e0ff */
[----:B------:R-:W-:-:S03]  /*2500*/  IMAD.SHL.U32 R164, R158, 0x8, RZ ;  /* 0x000000089ea47824 */ /* 0x000fc600078e00ff */
[----:B------:R-:W-:Y:S01]  /*2510*/  IADD3.X R163, R13, R163, R171, P1, !PT ;  /* 0x000000a30da37210 */ /* 0x000fe20000ffe4ab */
[----:B------:R-:W-:Y:S08]  /*2520*/  @P3 BRA `(.L_x_35) ;  /* 0x0000000000043947 */ /* 0x000ff00003800000 */
[----:B--2---:R0:W5:Y:S02]  /*2530*/  LDG.E.U8 R157, desc[UR36][R162.64] ;  /* 0x00000024a29d7981 */ /* 0x004164000c1e1100 */
.L_x_35:
[----:B------:R-:W-:Y:S05]  /*2540*/  BSYNC B1 ;  /* 0x0000000000017941 */ /* 0x000fea0003800000 */
.L_x_34:
[----:B-----5:R-:W-:Y:S01]  /*2550*/  LOP3.LUT R22, R157, 0xffff, RZ, 0xc0, !PT ;  /* 0x0000ffff9d167812 */ /* 0x020fe200078ec0ff */
[----:B------:R-:W-:Y:S01]  /*2560*/  IMAD.WIDE.U32 R166, R153, R158, R164 ;  /* 0x0000009e99a67225 */ /* 0x000fe200078e00a4 */
[----:B------:R-:W-:Y:S01]  /*2570*/  ISETP.LT.OR P4, PT, R3, 0x2, !P0 ;  /* 0x000000020300780c */ /* 0x000fe20004781670 */
[----:B------:R-:W-:Y:S01]  /*2580*/  BSSY B1, `(.L_x_36) ;  /* 0x000000e000017945 */ /* 0x000fe20003800000 */
[----:B------:R-:W-:Y:S01]  /*2590*/  PRMT R169, R22, 0x8880, RZ ;  /* 0x0000888016a97816 */ /* 0x000fe200000000ff */
[----:B------:R-:W-:Y:S01]  /*25a0*/  IMAD.IADD R167, R171, 0x1, R167 ;  /* 0x00000001aba77824 */ /* 0x000fe200078e02a7 */
[----:B------:R-:W-:Y:S02]  /*25b0*/  IADD3 R166, P2, P5, R14, R12, R166 ;  /* 0x0000000c0ea67210 */ /* 0x000fe40007d5e0a6 */
[----:B------:R-:W-:Y:S01]  /*25c0*/  ISETP.GE.AND P1, PT, R0, 0x9, PT ;  /* 0x000000090000780c */ /* 0x000fe20003f26270 */
[----:B------:R-:W-:Y:S01]  /*25d0*/  IMAD R22, R169, R156, RZ ;  /* 0x0000009ca9167224 */ /* 0x000fe200078e02ff */
[----:B------:R-:W-:-:S02]  /*25e0*/  IADD3.X R167, R21, R13, R167, P2, P5 ;  /* 0x0000000d15a77210 */ /* 0x000fc400017ea4a7 */
[----:B------:R-:W-:Y:S01]  /*25f0*/  ISETP.LT.OR P2, PT, R3, 0x1, !P1 ;  /* 0x000000010300780c */ /* 0x000fe20004f41670 */
[----:B------:R-:W-:-:S05]  /*2600*/  @!P3 IMAD R169, R88, R155, R22 ;  /* 0x0000009b58a9b224 */ /* 0x000fca00078e0216 */
[----:B------:R1:W-:Y:S01]  /*2610*/  @!P3 STG.E.U8 desc[UR36][R160.64], R169 ;  /* 0x000000a9a000b986 */ /* 0x0003e2000c101124 */
[----:B------:R-:W-:Y:S06]  /*2620*/  @P4 BRA `(.L_x_37) ;  /* 0x00000000000c4947 */ /* 0x000fec0003800000 */
[----:B--2---:R-:W1:Y:S02]  /*2630*/  LDG.E.U8 R157, desc[UR36][R162.64+0x1] ;  /* 0x00000124a29d7981 */ /* 0x004e64000c1e1100 */
[----:B-1----:R-:W-:-:S05]  /*2640*/  PRMT R169, R157, 0x8880, RZ ;  /* 0x000088809da97816 */ /* 0x002fca00000000ff */
[----:B------:R-:W-:-:S07]  /*2650*/  IMAD R22, R169, R156, RZ ;  /* 0x0000009ca9167224 */ /* 0x000fce00078e02ff */
.L_x_37:
[----:B------:R-:W-:Y:S05]  /*2660*/  BSYNC B1 ;  /* 0x0000000000017941 */ /* 0x000fea0003800000 */
.L_x_36:
[----:B------:R-:W-:Y:S01]  /*2670*/  @!P4 IMAD R89, R89, R155, R22 ;  /* 0x0000009b5959c224 */ /* 0x000fe200078e0216 */
[----:B------:R-:W-:Y:S04]  /*2680*/  BSSY B1, `(.L_x_38) ;  /* 0x0000006000017945 */ /* 0x000fe80003800000 */
[----:B------:R3:W-:Y:S01]  /*2690*/  @!P4 STG.E.U8 desc[UR36][R160.64+0x1], R89 ;  /* 0x00000159a000c986 */ /* 0x0007e2000c101124 */
[----:B------:R-:W-:Y:S05]  /*26a0*/  @P2 BRA `(.L_x_39) ;  /* 0x00000000000c2947 */ /* 0x000fea0003800000 */
[----:B--2---:R-:W3:Y:S02]  /*26b0*/  LDG.E.U8 R157, desc[UR36][R166.64] ;  /* 0x00000024a69d7981 */ /* 0x004ee4000c1e1100 */
[----:B---3--:R-:W-:-:S05]  /*26c0*/  PRMT R89, R157, 0x8880, RZ ;  /* 0x000088809d597816 */ /* 0x008fca00000000ff */
[----:B------:R-:W-:-:S07]  /*26d0*/  IMAD R22, R89, R156, RZ ;  /* 0x0000009c59167224 */ /* 0x000fce00078e02ff */
.L_x_39:
[----:B------:R-:W-:Y:S05]  /*26e0*/  BSYNC B1 ;  /* 0x0000000000017941 */ /* 0x000fea0003800000 */
.L_x_38:
[C---:B------:R-:W-:Y:S01]  /*26f0*/  ISETP.LT.OR P4, PT, R3.reuse, 0x2, !P1 ;  /* 0x000000020300780c */ /* 0x040fe20004f81670 */
[----:B---3--:R-:W-:Y:S01]  /*2700*/  @!P2 IMAD R89, R90, R155, R22 ;  /* 0x0000009b5a59a224 */ /* 0x008fe200078e0216 */
[----:B------:R-:W-:Y:S01]  /*2710*/  BSSY B1, `(.L_x_40) ;  /* 0x0000009000017945 */ /* 0x000fe20003800000 */
[C---:B------:R-:W-:Y:S02]  /*2720*/  ISETP.LT.OR P3, PT, R3.reuse, 0x9, !P0 ;  /* 0x000000090300780c */ /* 0x040fe40004761670 */
[C---:B------:R-:W-:Y:S01]  /*2730*/  ISETP.LT.OR P5, PT, R3.reuse, 0xa, !P0 ;  /* 0x0000000a0300780c */ /* 0x040fe200047a1670 */
[----:B------:R3:W-:Y:S01]  /*2740*/  @!P2 STG.E.U8 desc[UR36][R8.64], R89 ;  /* 0x000000590800a986 */ /* 0x0007e2000c101124 */
[----:B------:R-:W-:-:S06]  /*2750*/  ISETP.LT.OR P2, PT, R3, 0x9, !P1 ;  /* 0x000000090300780c */ /* 0x000fcc0004f41670 */
[----:B------:R-:W-:Y:S07]  /*2760*/  @P4 BRA `(.L_x_41) ;  /* 0x00000000000c4947 */ /* 0x000fee0003800000 */
[----:B--2---:R-:W3:Y:S02]  /*2770*/  LDG.E.U8 R157, desc[UR36][R166.64+0x1] ;  /* 0x00000124a69d7981 */ /* 0x004ee4000c1e1100 */
[----:B---3--:R-:W-:-:S05]  /*2780*/  PRMT R89, R157, 0x8880, RZ ;  /* 0x000088809d597816 */ /* 0x008fca00000000ff */
[----:B------:R-:W-:-:S07]  /*2790*/  IMAD R22, R89, R156, RZ ;  /* 0x0000009c59167224 */ /* 0x000fce00078e02ff */
.L_x_41:
[----:B------:R-:W-:Y:S05]  /*27a0*/  BSYNC B1 ;  /* 0x0000000000017941 */ /* 0x000fea0003800000 */
.L_x_40:
[----:B------:R-:W-:Y:S01]  /*27b0*/  @!P4 IMAD R91, R91, R155, R22 ;  /* 0x0000009b5b5bc224 */ /* 0x000fe200078e0216 */
[----:B------:R-:W-:Y:S04]  /*27c0*/  BSSY B1, `(.L_x_42) ;  /* 0x0000006000017945 */ /* 0x000fe80003800000 */
[----:B------:R4:W-:Y:S01]  /*27d0*/  @!P4 STG.E.U8 desc[UR36][R8.64+0x1], R91 ;  /* 0x0000015b0800c986 */ /* 0x0009e2000c101124 */
[----:B------:R-:W-:Y:S05]  /*27e0*/  @P3 BRA `(.L_x_43) ;  /* 0x00000000000c3947 */ /* 0x000fea0003800000 */
[----:B--2---:R-:W3:Y:S02]  /*27f0*/  LDG.E.U8 R157, desc[UR36][R162.64+0x8] ;  /* 0x00000824a29d7981 */ /* 0x004ee4000c1e1100 */
[----:B---3--:R-:W-:-:S05]  /*2800*/  PRMT R89, R157, 0x8880, RZ ;  /* 0x000088809d597816 */ /* 0x008fca00000000ff */
[----:B------:R-:W-:-:S07]  /*2810*/  IMAD R22, R89, R156, RZ ;  /* 0x0000009c59167224 */ /* 0x000fce00078e02ff */
.L_x_43:
[----:B------:R-:W-:Y:S05]  /*2820*/  BSYNC B1 ;  /* 0x0000000000017941 */ /* 0x000fea0003800000 */
.L_x_42:
[----:B---3--:R-:W-:Y:S01]  /*2830*/  @!P3 IMAD R89, R92, R155, R22 ;  /* 0x0000009b5c59b224 */ /* 0x008fe200078e0216 */
[----:B------:R-:W-:Y:S04]  /*2840*/  BSSY B1, `(.L_x_44) ;  /* 0x0000006000017945 */ /* 0x000fe80003800000 */
[----:B------:R3:W-:Y:S01]  /*2850*/  @!P3 STG.E.U8 desc[UR36][R160.64+0x8], R89 ;  /* 0x00000859a000b986 */ /* 0x0007e2000c101124 */
[----:B------:R-:W-:Y:S05]  /*2860*/  @P5 BRA `(.L_x_45) ;  /* 0x00000000000c5947 */ /* 0x000fea0003800000 */
[----:B--2---:R-:W3:Y:S02]  /*2870*/  LDG.E.U8 R157, desc[UR36][R162.64+0x9] ;  /* 0x00000924a29d7981 */ /* 0x004ee4000c1e1100 */
[----:B---3--:R-:W-:-:S05]  /*2880*/  PRMT R89, R157, 0x8880, RZ ;  /* 0x000088809d597816 */ /* 0x008fca00000000ff */
[----:B------:R-:W-:-:S07]  /*2890*/  IMAD R22, R89, R156, RZ ;  /* 0x0000009c59167224 */ /* 0x000fce00078e02ff */
.L_x_45:
[----:B------:R-:W-:Y:S05]  /*28a0*/  BSYNC B1 ;  /* 0x0000000000017941 */ /* 0x000fea0003800000 */
.L_x_44:
[----:B------:R-:W-:Y:S01]  /*28b0*/  @!P5 IMAD R93, R93, R155, R22 ;  /* 0x0000009b5d5dd224 */ /* 0x000fe200078e0216 */
[----:B------:R-:W-:Y:S04]  /*28c0*/  BSSY B1, `(.L_x_46) ;  /* 0x0000006000017945 */ /* 0x000fe80003800000 */
[----:B------:R0:W-:Y:S01]  /*28d0*/  @!P5 STG.E.U8 desc[UR36][R160.64+0x9], R93 ;  /* 0x0000095da000d986 */ /* 0x0001e2000c101124 */
[----:B------:R-:W-:Y:S05]  /*28e0*/  @P2 BRA `(.L_x_47) ;  /* 0x00000000000c2947 */ /* 0x000fea0003800000 */
[----:B--2---:R-:W3:Y:S02]  /*28f0*/  LDG.E.U8 R157, desc[UR36][R166.64+0x8] ;  /* 0x00000824a69d7981 */ /* 0x004ee4000c1e1100 */
[----:B---3--:R-:W-:-:S05]  /*2900*/  PRMT R89, R157, 0x8880, RZ ;  /* 0x000088809d597816 */ /* 0x008fca00000000ff */
[----:B------:R-:W-:-:S07]  /*2910*/  IMAD R22, R89, R156, RZ ;  /* 0x0000009c59167224 */ /* 0x000fce00078e02ff */
.L_x_47:
[----:B------:R-:W-:Y:S05]  /*2920*/  BSYNC B1 ;  /* 0x0000000000017941 */ /* 0x000fea0003800000 */
.L_x_46:
        /* <DEDUP_REMOVED lines=11> */
.L_x_49:
[----:B------:R-:W-:Y:S05]  /*29e0*/  BSYNC B1 ;  /* 0x0000000000017941 */ /* 0x000fea0003800000 */
.L_x_48:
[----:B------:R-:W-:Y:S01]  /*29f0*/  @!P4 IMAD R95, R95, R155, R22 ;  /* 0x0000009b5f5fc224 */ /* 0x000fe200078e0216 */
[----:B------:R-:W-:Y:S04]  /*2a00*/  BSSY B1, `(.L_x_50) ;  /* 0x0000006000017945 */ /* 0x000fe80003800000 */
[----:B------:R0:W-:Y:S01]  /*2a10*/  @!P4 STG.E.U8 desc[UR36][R8.64+0x9], R95 ;  /* 0x0000095f0800c986 */ /* 0x0001e2000c101124 */
[----:B------:R-:W-:Y:S05]  /*2a20*/  @P3 BRA `(.L_x_51) ;  /* 0x00000000000c3947 */ /* 0x000fea0003800000 */
[----:B--2---:R-:W3:Y:S02]  /*2a30*/  LDG.E.U8 R157, desc[UR36][R162.64+0x10] ;  /* 0x00001024a29d7981 */ /* 0x004ee4000c1e1100 */
[----:B---3--:R-:W-:-:S05]  /*2a40*/  PRMT R89, R157, 0x8880, RZ ;  /* 0x000088809d597816 */ /* 0x008fca00000000ff */
[----:B------:R-:W-:-:S07]  /*2a50*/  IMAD R22, R89, R156, RZ ;  /* 0x0000009c59167224 */ /* 0x000fce00078e02ff */
.L_x_51:
[----:B------:R-:W-:Y:S05]  /*2a60*/  BSYNC B1 ;  /* 0x0000000000017941 */ /* 0x000fea0003800000 */
.L_x_50:
[----:B---3--:R-:W-:Y:S01]  /*2a70*/  @!P3 IMAD R89, R96, R155, R22 ;  /* 0x0000009b6059b224 */ /* 0x008fe200078e0216 */
[----:B------:R-:W-:Y:S04]  /*2a80*/  BSSY B1, `(.L_x_52) ;  /* 0x0000006000017945 */ /* 0x000fe80003800000 */
[----:B------:R3:W-:Y:S01]  /*2a90*/  @!P3 STG.E.U8 desc[UR36][R160.64+0x10], R89 ;  /* 0x00001059a000b986 */ /* 0x0007e2000c101124 */
[----:B------:R-:W-:Y:S05]  /*2aa0*/  @P5 BRA `(.L_x_53) ;  /* 0x00000000000c5947 */ /* 0x000fea0003800000 */
[----:B--2---:R-:W3:Y:S02]  /*2ab0*/  LDG.E.U8 R157, desc[UR36][R162.64+0x11] ;  /* 0x00001124a29d7981 */ /* 0x004ee4000c1e1100 */
[----:B---3--:R-:W-:-:S05]  /*2ac0*/  PRMT R89, R157, 0x8880, RZ ;  /* 0x000088809d597816 */ /* 0x008fca00000000ff */
[----:B------:R-:W-:-:S07]  /*2ad0*/  IMAD R22, R89, R156, RZ ;  /* 0x0000009c59167224 */ /* 0x000fce00078e02ff */
.L_x_53:
[----:B------:R-:W-:Y:S05]  /*2ae0*/  BSYNC B1 ;  /* 0x0000000000017941 */ /* 0x000fea0003800000 */
.L_x_52:
[----:B------:R-:W-:Y:S01]  /*2af0*/  @!P5 IMAD R97, R97, R155, R22 ;  /* 0x0000009b6161d224 */ /* 0x000fe200078e0216 */
[----:B------:R-:W-:Y:S04]  /*2b00*/  BSSY B1, `(.L_x_54) ;  /* 0x0000006000017945 */ /* 0x000fe80003800000 */
[----:B------:R0:W-:Y:S01]  /*2b10*/  @!P5 STG.E.U8 desc[UR36][R160.64+0x11], R97 ;  /* 0x00001161a000d986 */ /* 0x0001e2000c101124 */
[----:B------:R-:W-:Y:S05]  /*2b20*/  @P2 BRA `(.L_x_55) ;  /* 0x00000000000c2947 */ /* 0x000fea0003800000 */
[----:B--2---:R-:W3:Y:S02]  /*2b30*/  LDG.E.U8 R157, desc[UR36][R166.64+0x10] ;  /* 0x00001024a69d7981 */ /* 0x004ee4000c1e1100 */
[----:B---3--:R-:W-:-:S05]  /*2b40*/  PRMT R89, R157, 0x8880, RZ ;  /* 0x000088809d597816 */ /* 0x008fca00000000ff */
[----:B------:R-:W-:-:S07]  /*2b50*/  IMAD R22, R89, R156, RZ ;  /* 0x0000009c59167224 */ /* 0x000fce00078e02ff */
.L_x_55:
[----:B------:R-:W-:Y:S05]  /*2b60*/  BSYNC B1 ;  /* 0x0000000000017941 */ /* 0x000fea0003800000 */
.L_x_54:
        /* <DEDUP_REMOVED lines=11> */
.L_x_57:
[----:B------:R-:W-:Y:S05]  /*2c20*/  BSYNC B1 ;  /* 0x0000000000017941 */ /* 0x000fea0003800000 */
.L_x_56:
[----:B------:R-:W-:Y:S01]  /*2c30*/  @!P4 IMAD R99, R99, R155, R22 ;  /* 0x0000009b6363c224 */ /* 0x000fe200078e0216 */
[----:B------:R-:W-:Y:S04]  /*2c40*/  BSSY B1, `(.L_x_58) ;  /* 0x0000006000017945 */ /* 0x000fe80003800000 */
[----:B------:R0:W-:Y:S01]  /*2c50*/  @!P4 STG.E.U8 desc[UR36][R8.64+0x11], R99 ;  /* 0x000011630800c986 */ /* 0x0001e2000c101124 */
[----:B------:R-:W-:Y:S05]  /*2c60*/  @P3 BRA `(.L_x_59) ;  /* 0x00000000000c3947 */ /* 0x000fea0003800000 */
[----:B--2---:R-:W3:Y:S02]  /*2c70*/  LDG.E.U8 R157, desc[UR36][R162.64+0x18] ;  /* 0x00001824a29d7981 */ /* 0x004ee4000c1e1100 */
[----:B---3--:R-:W-:-:S05]  /*2c80*/  PRMT R89, R157, 0x8880, RZ ;  /* 0x000088809d597816 */ /* 0x008fca00000000ff */
[----:B------:R-:W-:-:S07]  /*2c90*/  IMAD R22, R89, R156, RZ ;  /* 0x0000009c59167224 */ /* 0x000fce00078e02ff */
.L_x_59:
[----:B------:R-:W-:Y:S05]  /*2ca0*/  BSYNC B1 ;  /* 0x0000000000017941 */ /* 0x000fea0003800000 */
.L_x_58:
[----:B---3--:R-:W-:Y:S01]  /*2cb0*/  @!P3 IMAD R89, R100, R155, R22 ;  /* 0x0000009b6459b224 */ /* 0x008fe200078e0216 */
[----:B------:R-:W-:Y:S04]  /*2cc0*/  BSSY B1, `(.L_x_60) ;  /* 0x0000006000017945 */ /* 0x000fe80003800000 */
[----:B------:R3:W-:Y:S01]  /*2cd0*/  @!P3 STG.E.U8 desc[UR36][R160.64+0x18], R89 ;  /* 0x00001859a000b986 */ /* 0x0007e2000c101124 */
[----:B------:R-:W-:Y:S05]  /*2ce0*/  @P5 BRA `(.L_x_61) ;  /* 0x00000000000c5947 */ /* 0x000fea0003800000 */
[----:B--2---:R-:W3:Y:S02]  /*2cf0*/  LDG.E.U8 R157, desc[UR36][R162.64+0x19] ;  /* 0x00001924a29d7981 */ /* 0x004ee4000c1e1100 */
[----:B---3--:R-:W-:-:S05]  /*2d00*/  PRMT R89, R157, 0x8880, RZ ;  /* 0x000088809d597816 */ /* 0x008fca00000000ff */
[----:B------:R-:W-:-:S07]  /*2d10*/  IMAD R22, R89, R156, RZ ;  /* 0x0000009c59167224 */ /* 0x000fce00078e02ff */
.L_x_61:
[----:B------:R-:W-:Y:S05]  /*2d20*/  BSYNC B1 ;  /* 0x0000000000017941 */ /* 0x000fea0003800000 */
.L_x_60:
[----:B------:R-:W-:Y:S01]  /*2d30*/  @!P5 IMAD R101, R101, R155, R22 ;  /* 0x0000009b6565d224 */ /* 0x000fe200078e0216 */
[----:B------:R-:W-:Y:S04]  /*2d40*/  BSSY B1, `(.L_x_62) ;  /* 0x0000006000017945 */ /* 0x000fe80003800000 */
[----:B------:R0:W-:Y:S01]  /*2d50*/  @!P5 STG.E.U8 desc[UR36][R160.64+0x19], R101 ;  /* 0x00001965a000d986 */ /* 0x0001e2000c101124 */
[----:B------:R-:W-:Y:S05]  /*2d60*/  @P2 BRA `(.L_x_63) ;  /* 0x00000000000c2947 */ /* 0x000fea0003800000 */
[----:B--2---:R-:W3:Y:S02]  /*2d70*/  LDG.E.U8 R157, desc[UR36][R166.64+0x18] ;  /* 0x00001824a69d7981 */ /* 0x004ee4000c1e1100 */
[----:B---3--:R-:W-:-:S05]  /*2d80*/  PRMT R89, R157, 0x8880, RZ ;  /* 0x000088809d597816 */ /* 0x008fca00000000ff */
[----:B------:R-:W-:-:S07]  /*2d90*/  IMAD R22, R89, R156, RZ ;  /* 0x0000009c59167224 */ /* 0x000fce00078e02ff */
.L_x_63:
[----:B------:R-:W-:Y:S05]  /*2da0*/  BSYNC B1 ;  /* 0x0000000000017941 */ /* 0x000fea0003800000 */
.L_x_62:
        /* <DEDUP_REMOVED lines=11> */
.L_x_65:
[----:B------:R-:W-:Y:S05]  /*2e60*/  BSYNC B1 ;  /* 0x0000000000017941 */ /* 0x000fea0003800000 */
.L_x_64:
[----:B------:R-:W-:Y:S01]  /*2e70*/  @!P4 IMAD R103, R103, R155, R22 ;  /* 0x0000009b6767c224 */ /* 0x000fe200078e0216 */
[----:B------:R-:W-:Y:S04]  /*2e80*/  BSSY B1, `(.L_x_66) ;  /* 0x0000006000017945 */ /* 0x000fe80003800000 */
[----:B------:R0:W-:Y:S01]  /*2e90*/  @!P4 STG.E.U8 desc[UR36][R8.64+0x19], R103 ;  /* 0x000019670800c986 */ /* 0x0001e2000c101124 */
[----:B------:R-:W-:Y:S05]  /*2ea0*/  @P3 BRA `(.L_x_67) ;  /* 0x00000000000c3947 */ /* 0x000fea0003800000 */
[----:B--2---:R-:W3:Y:S02]  /*2eb0*/  LDG.E.U8 R157, desc[UR36][R162.64+0x20] ;  /* 0x00002024a29d7981 */ /* 0x004ee4000c1e1100 */
[----:B---3--:R-:W-:-:S05]  /*2ec0*/  PRMT R89, R157, 0x8880, RZ ;  /* 0x000088809d597816 */ /* 0x008fca00000000ff */
[----:B------:R-:W-:-:S07]  /*2ed0*/  IMAD R22, R89, R156, RZ ;  /* 0x0000009c59167224 */ /* 0x000fce00078e02ff */
.L_x_67:
[----:B------:R-:W-:Y:S05]  /*2ee0*/  BSYNC B1 ;  /* 0x0000000000017941 */ /* 0x000fea0003800000 */
.L_x_66:
[----:B---3--:R-:W-:Y:S01]  /*2ef0*/  @!P3 IMAD R89, R104, R155, R22 ;  /* 0x0000009b6859b224 */ /* 0x008fe200078e0216 */
[----:B------:R-:W-:Y:S04]  /*2f00*/  BSSY B1, `(.L_x_68) ;  /* 0x0000006000017945 */ /* 0x000fe80003800000 */
[----:B------:R3:W-:Y:S01]  /*2f10*/  @!P3 STG.E.U8 desc[UR36][R160.64+0x20], R89 ;  /* 0x00002059a000b986 */ /* 0x0007e2000c101124 */
[----:B------:R-:W-:Y:S05]  /*2f20*/  @P5 BRA `(.L_x_69) ;  /* 0x00000000000c5947 */ /* 0x000fea0003800000 */
[----:B--2---:R-:W3:Y:S02]  /*2f30*/  LDG.E.U8 R157, desc[UR36][R162.64+0x21] ;  /* 0x00002124a29d7981 */ /* 0x004ee4000c1e1100 */
[----:B---3--:R-:W-:-:S05]  /*2f40*/  PRMT R89, R157, 0x8880, RZ ;  /* 0x000088809d597816 */ /* 0x008fca00000000ff */
[----:B------:R-:W-:-:S07]  /*2f50*/  IMAD R22, R89, R156, RZ ;  /* 0x0000009c59167224 */ /* 0x000fce00078e02ff */
.L_x_69:
[----:B------:R-:W-:Y:S05]  /*2f60*/  BSYNC B1 ;  /* 0x0000000000017941 */ /* 0x000fea0003800000 */
.L_x_68:
[----:B------:R-:W-:Y:S01]  /*2f70*/  @!P5 IMAD R105, R105, R155, R22 ;  /* 0x0000009b6969d224 */ /* 0x000fe200078e0216 */
[----:B------:R-:W-:Y:S04]  /*2f80*/  BSSY B1, `(.L_x_70) ;  /* 0x0000006000017945 */ /* 0x000fe80003800000 */
[----:B------:R0:W-:Y:S01]  /*2f90*/  @!P5 STG.E.U8 desc[UR36][R160.64+0x21], R105 ;  /* 0x00002169a000d986 */ /* 0x0001e2000c101124 */
[----:B------:R-:W-:Y:S05]  /*2fa0*/  @P2 BRA `(.L_x_71) ;  /* 0x00000000000c2947 */ /* 0x000fea0003800000 */
[----:B--2---:R-:W3:Y:S02]  /*2fb0*/  LDG.E.U8 R157, desc[UR36][R166.64+0x20] ;  /* 0x00002024a69d7981 */ /* 0x004ee4000c1e1100 */
[----:B---3--:R-:W-:-:S05]  /*2fc0*/  PRMT R89, R157, 0x8880, RZ ;  /* 0x000088809d597816 */ /* 0x008fca00000000ff */
[----:B------:R-:W-:-:S07]  /*2fd0*/  IMAD R22, R89, R156, RZ ;  /* 0x0000009c59167224 */ /* 0x000fce00078e02ff */
.L_x_71:
[----:B------:R-:W-:Y:S05]  /*2fe0*/  BSYNC B1 ;  /* 0x0000000000017941 */ /* 0x000fea0003800000 */
.L_x_70:
        /* <DEDUP_REMOVED lines=11> */
.L_x_73:
[----:B------:R-:W-:Y:S05]  /*30a0*/  BSYNC B1 ;  /* 0x0000000000017941 */ /* 0x000fea0003800000 */
.L_x_72:
[----:B------:R-:W-:Y:S01]  /*30b0*/  @!P4 IMAD R107, R107, R155, R22 ;  /* 0x0000009b6b6bc224 */ /* 0x000fe200078e0216 */
[----:B------:R-:W-:Y:S04]  /*30c0*/  BSSY B1, `(.L_x_74) ;  /* 0x0000006000017945 */ /* 0x000fe80003800000 */
[----:B------:R0:W-:Y:S01]  /*30d0*/  @!P4 STG.E.U8 desc[UR36][R8.64+0x21], R107 ;  /* 0x0000216b0800c986 */ /* 0x0001e2000c101124 */
[----:B------:R-:W-:Y:S05]  /*30e0*/  @P3 BRA `(.L_x_75) ;  /* 0x00000000000c3947 */ /* 0x000fea0003800000 */
[----:B--2---:R-:W3:Y:S02]  /*30f0*/  LDG.E.U8 R157, desc[UR36][R162.64+0x28] ;  /* 0x00002824a29d7981 */ /* 0x004ee4000c1e1100 */
[----:B---3--:R-:W-:-:S05]  /*3100*/  PRMT R89, R157, 0x8880, RZ ;  /* 0x000088809d597816 */ /* 0x008fca00000000ff */
[----:B------:R-:W-:-:S07]  /*3110*/  IMAD R22, R89, R156, RZ ;  /* 0x0000009c59167224 */ /* 0x000fce00078e02ff */
.L_x_75:
[----:B------:R-:W-:Y:S05]  /*3120*/  BSYNC B1 ;  /* 0x0000000000017941 */ /* 0x000fea0003800000 */
.L_x_74:
[----:B---3--:R-:W-:Y:S01]  /*3130*/  @!P3 IMAD R89, R108, R155, R22 ;  /* 0x0000009b6c59b224 */ /* 0x008fe200078e0216 */
[----:B------:R-:W-:Y:S04]  /*3140*/  BSSY B1, `(.L_x_76) ;  /* 0x0000006000017945 */ /* 0x000fe80003800000 */
[----:B------:R3:W-:Y:S01]  /*3150*/  @!P3 STG.E.U8 desc[UR36][R160.64+0x28], R89 ;  /* 0x00002859a000b986 */ /* 0x0007e2000c101124 */
[----:B------:R-:W-:Y:S05]  /*3160*/  @P5 BRA `(.L_x_77) ;  /* 0x00000000000c5947 */ /* 0x000fea0003800000 */
[----:B--2---:R-:W3:Y:S02]  /*3170*/  LDG.E.U8 R157, desc[UR36][R162.64+0x29] ;  /* 0x00002924a29d7981 */ /* 0x004ee4000c1e1100 */
[----:B---3--:R-:W-:-:S05]  /*3180*/  PRMT R89, R157, 0x8880, RZ ;  /* 0x000088809d597816 */ /* 0x008fca00000000ff */
[----:B------:R-:W-:-:S07]  /*3190*/  IMAD R22, R89, R156, RZ ;  /* 0x0000009c59167224 */ /* 0x000fce00078e02ff */
.L_x_77:
[----:B------:R-:W-:Y:S05]  /*31a0*/  BSYNC B1 ;  /* 0x0000000000017941 */ /* 0x000fea0003800000 */
.L_x_76:
[----:B------:R-:W-:Y:S01]  /*31b0*/  @!P5 IMAD R109, R109, R155, R22 ;  /* 0x0000009b6d6dd224 */ /* 0x000fe200078e0216 */
[----:B------:R-:W-:Y:S04]  /*31c0*/  BSSY B1, `(.L_x_78) ;  /* 0x0000006000017945 */ /* 0x000fe80003800000 */
[----:B------:R0:W-:Y:S01]  /*31d0*/  @!P5 STG.E.U8 desc[UR36][R160.64+0x29], R109 ;  /* 0x0000296da000d986 */ /* 0x0001e2000c101124 */
[----:B------:R-:W-:Y:S05]  /*31e0*/  @P2 BRA `(.L_x_79) ;  /* 0x00000000000c2947 */ /* 0x000fea0003800000 */
[----:B--2---:R-:W3:Y:S02]  /*31f0*/  LDG.E.U8 R157, desc[UR36][R166.64+0x28] ;  /* 0x00002824a69d7981 */ /* 0x004ee4000c1e1100 */
[----:B---3--:R-:W-:-:S05]  /*3200*/  PRMT R89, R157, 0x8880, RZ ;  /* 0x000088809d597816 */ /* 0x008fca00000000ff */
[----:B------:R-:W-:-:S07]  /*3210*/  IMAD R22, R89, R156, RZ ;  /* 0x0000009c59167224 */ /* 0x000fce00078e02ff */
.L_x_79:
[----:B------:R-:W-:Y:S05]  /*3220*/  BSYNC B1 ;  /* 0x0000000000017941 */ /* 0x000fea0003800000 */
.L_x_78:
        /* <DEDUP_REMOVED lines=11> */
.L_x_81:
[----:B------:R-:W-:Y:S05]  /*32e0*/  BSYNC B1 ;  /* 0x0000000000017941 */ /* 0x000fea0003800000 */
.L_x_80:
[----:B------:R-:W-:Y:S01]  /*32f0*/  @!P4 IMAD R111, R111, R155, R22 ;  /* 0x0000009b6f6fc224 */ /* 0x000fe200078e0216 */
[----:B------:R-:W-:Y:S04]  /*3300*/  BSSY B1, `(.L_x_82) ;  /* 0x0000006000017945 */ /* 0x000fe80003800000 */
[----:B------:R0:W-:Y:S01]  /*3310*/  @!P4 STG.E.U8 desc[UR36][R8.64+0x29], R111 ;  /* 0x0000296f0800c986 */ /* 0x0001e2000c101124 */
[----:B------:R-:W-:Y:S05]  /*3320*/  @P3 BRA `(.L_x_83) ;  /* 0x00000000000c3947 */ /* 0x000fea0003800000 */
[----:B--2---:R-:W3:Y:S02]  /*3330*/  LDG.E.U8 R157, desc[UR36][R162.64+0x30] ;  /* 0x00003024a29d7981 */ /* 0x004ee4000c1e1100 */
[----:B---3--:R-:W-:-:S05]  /*3340*/  PRMT R89, R157, 0x8880, RZ ;  /* 0x000088809d597816 */ /* 0x008fca00000000ff */
[----:B------:R-:W-:-:S07]  /*3350*/  IMAD R22, R89, R156, RZ ;  /* 0x0000009c59167224 */ /* 0x000fce00078e02ff */
.L_x_83:
[----:B------:R-:W-:Y:S05]  /*3360*/  BSYNC B1 ;  /* 0x0000000000017941 */ /* 0x000fea0003800000 */
.L_x_82:
[----:B---3--:R-:W-:Y:S01]  /*3370*/  @!P3 IMAD R89, R112, R155, R22 ;  /* 0x0000009b7059b224 */ /* 0x008fe200078e0216 */
[----:B------:R-:W-:Y:S04]  /*3380*/  BSSY B1, `(.L_x_84) ;  /* 0x0000006000017945 */ /* 0x000fe80003800000 */
[----:B------:R3:W-:Y:S01]  /*3390*/  @!P3 STG.E.U8 desc[UR36][R160.64+0x30], R89 ;  /* 0x00003059a000b986 */ /* 0x0007e2000c101124 */
[----:B------:R-:W-:Y:S05]  /*33a0*/  @P5 BRA `(.L_x_85) ;  /* 0x00000000000c5947 */ /* 0x000fea0003800000 */
[----:B--2---:R-:W3:Y:S02]  /*33b0*/  LDG.E.U8 R157, desc[UR36][R162.64+0x31] ;  /* 0x00003124a29d7981 */ /* 0x004ee4000c1e1100 */
[----:B---3--:R-:W-:-:S05]  /*33c0*/  PRMT R89, R157, 0x8880, RZ ;  /* 0x000088809d597816 */ /* 0x008fca00000000ff */
[----:B------:R-:W-:-:S07]  /*33d0*/  IMAD R22, R89, R156, RZ ;  /* 0x0000009c59167224 */ /* 0x000fce00078e02ff */
.L_x_85:
[----:B------:R-:W-:Y:S05]  /*33e0*/  BSYNC B1 ;  /* 0x0000000000017941 */ /* 0x000fea0003800000 */
.L_x_84:
[----:B------:R-:W-:Y:S01]  /*33f0*/  @!P5 IMAD R113, R113, R155, R22 ;  /* 0x0000009b7171d224 */ /* 0x000fe200078e0216 */
[----:B------:R-:W-:Y:S04]  /*3400*/  BSSY B1, `(.L_x_86) ;  /* 0x0000006000017945 */ /* 0x000fe80003800000 */
[----:B------:R0:W-:Y:S01]  /*3410*/  @!P5 STG.E.U8 desc[UR36][R160.64+0x31], R113 ;  /* 0x00003171a000d986 */ /* 0x0001e2000c101124 */
[----:B------:R-:W-:Y:S05]  /*3420*/  @P2 BRA `(.L_x_87) ;  /* 0x00000000000c2947 */ /* 0x000fea0003800000 */
[----:B--2---:R-:W3:Y:S02]  /*3430*/  LDG.E.U8 R157, desc[UR36][R166.64+0x30] ;  /* 0x00003024a69d7981 */ /* 0x004ee4000c1e1100 */
[----:B---3--:R-:W-:-:S05]  /*3440*/  PRMT R89, R157, 0x8880, RZ ;  /* 0x000088809d597816 */ /* 0x008fca00000000ff */
[----:B------:R-:W-:-:S07]  /*3450*/  IMAD R22, R89, R156, RZ ;  /* 0x0000009c59167224 */ /* 0x000fce00078e02ff */
.L_x_87:
[----:B------:R-:W-:Y:S05]  /*3460*/  BSYNC B1 ;  /* 0x0000000000017941 */ /* 0x000fea0003800000 */
.L_x_86:
        /* <DEDUP_REMOVED lines=11> */
.L_x_89:
[----:B------:R-:W-:Y:S05]  /*3520*/  BSYNC B1 ;  /* 0x0000000000017941 */ /* 0x000fea0003800000 */
.L_x_88:
[----:B------:R-:W-:Y:S01]  /*3530*/  @!P4 IMAD R115, R115, R155, R22 ;  /* 0x0000009b7373c224 */ /* 0x000fe200078e0216 */
[----:B------:R-:W-:Y:S04]  /*3540*/  BSSY B1, `(.L_x_90) ;  /* 0x0000006000017945 */ /* 0x000fe80003800000 */
[----:B------:R0:W-:Y:S01]  /*3550*/  @!P4 STG.E.U8 desc[UR36][R8.64+0x31], R115 ;  /* 0x000031730800c986 */ /* 0x0001e2000c101124 */
[----:B------:R-:W-:Y:S05]  /*3560*/  @P3 BRA `(.L_x_91) ;  /* 0x00000000000c3947 */ /* 0x000fea0003800000 */
[----:B--2---:R-:W3:Y:S02]  /*3570*/  LDG.E.U8 R157, desc[UR36][R162.64+0x38] ;  /* 0x00003824a29d7981 */ /* 0x004ee4000c1e1100 */
[----:B---3--:R-:W-:-:S05]  /*3580*/  PRMT R89, R157, 0x8880, RZ ;  /* 0x000088809d597816 */ /* 0x008fca00000000ff */
[----:B------:R-:W-:-:S07]  /*3590*/  IMAD R22, R89, R156, RZ ;  /* 0x0000009c59167224 */ /* 0x000fce00078e02ff */
.L_x_91:
[----:B------:R-:W-:Y:S05]  /*35a0*/  BSYNC B1 ;  /* 0x0000000000017941 */ /* 0x000fea0003800000 */
.L_x_90:
[----:B---3--:R-:W-:Y:S01]  /*35b0*/  @!P3 IMAD R89, R116, R155, R22 ;  /* 0x0000009b7459b224 */ /* 0x008fe200078e0216 */
[----:B------:R-:W-:Y:S04]  /*35c0*/  BSSY B1, `(.L_x_92) ;  /* 0x0000006000017945 */ /* 0x000fe80003800000 */
[----:B------:R3:W-:Y:S01]  /*35d0*/  @!P3 STG.E.U8 desc[UR36][R160.64+0x38], R89 ;  /* 0x00003859a000b986 */ /* 0x0007e2000c101124 */
[----:B------:R-:W-:Y:S05]  /*35e0*/  @P5 BRA `(.L_x_93) ;  /* 0x00000000000c5947 */ /* 0x000fea0003800000 */
[----:B--2---:R-:W3:Y:S02]  /*35f0*/  LDG.E.U8 R157, desc[UR36][R162.64+0x39] ;  /* 0x00003924a29d7981 */ /* 0x004ee4000c1e1100 */
[----:B---3--:R-:W-:-:S05]  /*3600*/  PRMT R89, R157, 0x8880, RZ ;  /* 0x000088809d597816 */ /* 0x008fca00000000ff */
[----:B------:R-:W-:-:S07]  /*3610*/  IMAD R22, R89, R156, RZ ;  /* 0x0000009c59167224 */ /* 0x000fce00078e02ff */
.L_x_93:
[----:B------:R-:W-:Y:S05]  /*3620*/  BSYNC B1 ;  /* 0x0000000000017941 */ /* 0x000fea0003800000 */
.L_x_92:
[----:B------:R-:W-:Y:S01]  /*3630*/  @!P5 IMAD R117, R117, R155, R22 ;  /* 0x0000009b7575d224 */ /* 0x000fe200078e0216 */
[----:B------:R-:W-:Y:S04]  /*3640*/  BSSY B1, `(.L_x_94) ;  /* 0x0000006000017945 */ /* 0x000fe80003800000 */
[----:B------:R0:W-:Y:S01]  /*3650*/  @!P5 STG.E.U8 desc[UR36][R160.64+0x39], R117 ;  /* 0x00003975a000d986 */ /* 0x0001e2000c101124 */
[----:B------:R-:W-:Y:S05]  /*3660*/  @P2 BRA `(.L_x_95) ;  /* 0x00000000000c2947 */ /* 0x000fea0003800000 */
[----:B--2---:R-:W3:Y:S02]  /*3670*/  LDG.E.U8 R157, desc[UR36][R166.64+0x38] ;  /* 0x00003824a69d7981 */ /* 0x004ee4000c1e1100 */
[----:B---3--:R-:W-:-:S05]  /*3680*/  PRMT R89, R157, 0x8880, RZ ;  /* 0x000088809d597816 */ /* 0x008fca00000000ff */
[----:B------:R-:W-:-:S07]  /*3690*/  IMAD R22, R89, R156, RZ ;  /* 0x0000009c59167224 */ /* 0x000fce00078e02ff */
.L_x_95:
[----:B------:R-:W-:Y:S05]  /*36a0*/  BSYNC B1 ;  /* 0x0000000000017941 */ /* 0x000fea0003800000 */
.L_x_94:
        /* <DEDUP_REMOVED lines=11> */
.L_x_97:
[----:B------:R-:W-:Y:S05]  /*3760*/  BSYNC B1 ;  /* 0x0000000000017941 */ /* 0x000fea0003800000 */
.L_x_96:
[----:B------:R-:W-:Y:S01]  /*3770*/  @!P4 IMAD R119, R119, R155, R22 ;  /* 0x0000009b7777c224 */ /* 0x000fe200078e0216 */
[----:B------:R-:W-:Y:S04]  /*3780*/  BSSY B1, `(.L_x_98) ;  /* 0x0000006000017945 */ /* 0x000fe80003800000 */
[----:B------:R0:W-:Y:S01]  /*3790*/  @!P4 STG.E.U8 desc[UR36][R8.64+0x39], R119 ;  /* 0x000039770800c986 */ /* 0x0001e2000c101124 */
[----:B------:R-:W-:Y:S05]  /*37a0*/  @P3 BRA `(.L_x_99) ;  /* 0x00000000000c3947 */ /* 0x000fea0003800000 */
[----:B--2---:R-:W3:Y:S02]  /*37b0*/  LDG.E.U8 R157, desc[UR36][R162.64+0x40] ;  /* 0x00004024a29d7981 */ /* 0x004ee4000c1e1100 */
[----:B---3--:R-:W-:-:S05]  /*37c0*/  PRMT R89, R157, 0x8880, RZ ;  /* 0x000088809d597816 */ /* 0x008fca00000000ff */
[----:B------:R-:W-:-:S07]  /*37d0*/  IMAD R22, R89, R156, RZ ;  /* 0x0000009c59167224 */ /* 0x000fce00078e02ff */
.L_x_99:
[----:B------:R-:W-:Y:S05]  /*37e0*/  BSYNC B1 ;  /* 0x0000000000017941 */ /* 0x000fea0003800000 */
.L_x_98:
[----:B---3--:R-:W-:Y:S01]  /*37f0*/  @!P3 IMAD R89, R120, R155, R22 ;  /* 0x0000009b7859b224 */ /* 0x008fe200078e0216 */
[----:B------:R-:W-:Y:S04]  /*3800*/  BSSY B1, `(.L_x_100) ;  /* 0x0000006000017945 */ /* 0x000fe80003800000 */
[----:B------:R3:W-:Y:S01]  /*3810*/  @!P3 STG.E.U8 desc[UR36][R160.64+0x40], R89 ;  /* 0x00004059a000b986 */ /* 0x0007e2000c101124 */
[----:B------:R-:W-:Y:S05]  /*3820*/  @P5 BRA `(.L_x_101) ;  /* 0x00000000000c5947 */ /* 0x000fea0003800000 */
[----:B--2---:R-:W3:Y:S02]  /*3830*/  LDG.E.U8 R157, desc[UR36][R162.64+0x41] ;  /* 0x00004124a29d7981 */ /* 0x004ee4000c1e1100 */
[----:B---3--:R-:W-:-:S05]  /*3840*/  PRMT R89, R157, 0x8880, RZ ;  /* 0x000088809d597816 */ /* 0x008fca00000000ff */
[----:B------:R-:W-:-:S07]  /*3850*/  IMAD R22, R89, R156, RZ ;  /* 0x0000009c59167224 */ /* 0x000fce00078e02ff */
.L_x_101:
[----:B------:R-:W-:Y:S05]  /*3860*/  BSYNC B1 ;  /* 0x0000000000017941 */ /* 0x000fea0003800000 */
.L_x_100:
[----:B------:R-:W-:Y:S01]  /*3870*/  @!P5 IMAD R121, R121, R155, R22 ;  /* 0x0000009b7979d224 */ /* 0x000fe200078e0216 */
[----:B------:R-:W-:Y:S04]  /*3880*/  BSSY B1, `(.L_x_102) ;  /* 0x0000006000017945 */ /* 0x000fe80003800000 */
[----:B------:R0:W-:Y:S01]  /*3890*/  @!P5 STG.E.U8 desc[UR36][R160.64+0x41], R121 ;  /* 0x00004179a000d986 */ /* 0x0001e2000c101124 */
[----:B------:R-:W-:Y:S05]  /*38a0*/  @P2 BRA `(.L_x_103) ;  /* 0x00000000000c2947 */ /* 0x000fea0003800000 */
[----:B--2---:R-:W3:Y:S02]  /*38b0*/  LDG.E.U8 R157, desc[UR36][R166.64+0x40] ;  /* 0x00004024a69d7981 */ /* 0x004ee4000c1e1100 */
[----:B---3--:R-:W-:-:S05]  /*38c0*/  PRMT R89, R157, 0x8880, RZ ;  /* 0x000088809d597816 */ /* 0x008fca00000000ff */
[----:B------:R-:W-:-:S07]  /*38d0*/  IMAD R22, R89, R156, RZ ;  /* 0x0000009c59167224 */ /* 0x000fce00078e02ff */
.L_x_103:
[----:B------:R-:W-:Y:S05]  /*38e0*/  BSYNC B1 ;  /* 0x0000000000017941 */ /* 0x000fea0003800000 */
.L_x_102:
        /* <DEDUP_REMOVED lines=11> */
.L_x_105:
[----:B------:R-:W-:Y:S05]  /*39a0*/  BSYNC B1 ;  /* 0x0000000000017941 */ /* 0x000fea0003800000 */
.L_x_104:
[----:B------:R-:W-:Y:S01]  /*39b0*/  @!P4 IMAD R123, R123, R155, R22 ;  /* 0x0000009b7b7bc224 */ /* 0x000fe200078e0216 */
[----:B------:R-:W-:Y:S04]  /*39c0*/  BSSY B1, `(.L_x_106) ;  /* 0x0000006000017945 */ /* 0x000fe80003800000 */
[----:B------:R0:W-:Y:S01]  /*39d0*/  @!P4 STG.E.U8 desc[UR36][R8.64+0x41], R123 ;  /* 0x0000417b0800c986 */ /* 0x0001e2000c101124 */
[----:B------:R-:W-:Y:S05]  /*39e0*/  @P3 BRA `(.L_x_107) ;  /* 0x00000000000c3947 */ /* 0x000fea0003800000 */
[----:B--2---:R-:W3:Y:S02]  /*39f0*/  LDG.E.U8 R157, desc[UR36][R162.64+0x48] ;  /* 0x00004824a29d7981 */ /* 0x004ee4000c1e1100 */
[----:B---3--:R-:W-:-:S05]  /*3a00*/  PRMT R89, R157, 0x8880, RZ ;  /* 0x000088809d597816 */ /* 0x008fca00000000ff */
[----:B------:R-:W-:-:S07]  /*3a10*/  IMAD R22, R89, R156, RZ ;  /* 0x0000009c59167224 */ /* 0x000fce00078e02ff */
.L_x_107:
[----:B------:R-:W-:Y:S05]  /*3a20*/  BSYNC B1 ;  /* 0x0000000000017941 */ /* 0x000fea0003800000 */
.L_x_106:
[----:B---3--:R-:W-:Y:S01]  /*3a30*/  @!P3 IMAD R89, R124, R155, R22 ;  /* 0x0000009b7c59b224 */ /* 0x008fe200078e0216 */
[----:B------:R-:W-:Y:S04]  /*3a40*/  BSSY B1, `(.L_x_108) ;  /* 0x0000006000017945 */ /* 0x000fe80003800000 */
[----:B------:R3:W-:Y:S01]  /*3a50*/  @!P3 STG.E.U8 desc[UR36][R160.64+0x48], R89 ;  /* 0x00004859a000b986 */ /* 0x0007e2000c101124 */
[----:B------:R-:W-:Y:S05]  /*3a60*/  @P5 BRA `(.L_x_109) ;  /* 0x00000000000c5947 */ /* 0x000fea0003800000 */
[----:B--2---:R-:W3:Y:S02]  /*3a70*/  LDG.E.U8 R157, desc[UR36][R162.64+0x49] ;  /* 0x00004924a29d7981 */ /* 0x004ee4000c1e1100 */
[----:B---3--:R-:W-:-:S05]  /*3a80*/  PRMT R89, R157, 0x8880, RZ ;  /* 0x000088809d597816 */ /* 0x008fca00000000ff */
[----:B------:R-:W-:-:S07]  /*3a90*/  IMAD R22, R89, R156, RZ ;  /* 0x0000009c59167224 */ /* 0x000fce00078e02ff */
.L_x_109:
[----:B------:R-:W-:Y:S05]  /*3aa0*/  BSYNC B1 ;  /* 0x0000000000017941 */ /* 0x000fea0003800000 */
.L_x_108:
[----:B------:R-:W-:Y:S01]  /*3ab0*/  @!P5 IMAD R125, R125, R155, R22 ;  /* 0x0000009b7d7dd224 */ /* 0x000fe200078e0216 */
[----:B------:R-:W-:Y:S04]  /*3ac0*/  BSSY B1, `(.L_x_110) ;  /* 0x0000006000017945 */ /* 0x000fe80003800000 */
[----:B------:R0:W-:Y:S01]  /*3ad0*/  @!P5 STG.E.U8 desc[UR36][R160.64+0x49], R125 ;  /* 0x0000497da000d986 */ /* 0x0001e2000c101124 */
[----:B------:R-:W-:Y:S05]  /*3ae0*/  @P2 BRA `(.L_x_111) ;  /* 0x00000000000c2947 */ /* 0x000fea0003800000 */
[----:B--2---:R-:W3:Y:S02]  /*3af0*/  LDG.E.U8 R157, desc[UR36][R166.64+0x48] ;  /* 0x00004824a69d7981 */ /* 0x004ee4000c1e1100 */
[----:B---3--:R-:W-:-:S05]  /*3b00*/  PRMT R89, R157, 0x8880, RZ ;  /* 0x000088809d597816 */ /* 0x008fca00000000ff */
[----:B------:R-:W-:-:S07]  /*3b10*/  IMAD R22, R89, R156, RZ ;  /* 0x0000009c59167224 */ /* 0x000fce00078e02ff */
.L_x_111:
[----:B------:R-:W-:Y:S05]  /*3b20*/  BSYNC B1 ;  /* 0x0000000000017941 */ /* 0x000fea0003800000 */
.L_x_110:
        /* <DEDUP_REMOVED lines=11> */
.L_x_113:
[----:B------:R-:W-:Y:S05]  /*3be0*/  BSYNC B1 ;  /* 0x0000000000017941 */ /* 0x000fea0003800000 */
.L_x_112:
[----:B------:R-:W-:Y:S01]  /*3bf0*/  @!P4 IMAD R127, R127, R155, R22 ;  /* 0x0000009b7f7fc224 */ /* 0x000fe200078e0216 */
[----:B------:R-:W-:Y:S04]  /*3c00*/  BSSY B1, `(.L_x_114) ;  /* 0x0000006000017945 */ /* 0x000fe80003800000 */
[----:B------:R0:W-:Y:S01]  /*3c10*/  @!P4 STG.E.U8 desc[UR36][R8.64+0x49], R127 ;  /* 0x0000497f0800c986 */ /* 0x0001e2000c101124 */
[----:B------:R-:W-:Y:S05]  /*3c20*/  @P3 BRA `(.L_x_115) ;  /* 0x00000000000c3947 */ /* 0x000fea0003800000 */
[----:B--2---:R-:W3:Y:S02]  /*3c30*/  LDG.E.U8 R157, desc[UR36][R162.64+0x50] ;  /* 0x00005024a29d7981 */ /* 0x004ee4000c1e1100 */
[----:B---3--:R-:W-:-:S05]  /*3c40*/  PRMT R89, R157, 0x8880, RZ ;  /* 0x000088809d597816 */ /* 0x008fca00000000ff */
[----:B------:R-:W-:-:S07]  /*3c50*/  IMAD R22, R89, R156, RZ ;  /* 0x0000009c59167224 */ /* 0x000fce00078e02ff */
.L_x_115:
[----:B------:R-:W-:Y:S05]  /*3c60*/  BSYNC B1 ;  /* 0x0000000000017941 */ /* 0x000fea0003800000 */
.L_x_114:
[----:B---3--:R-:W-:Y:S01]  /*3c70*/  @!P3 IMAD R89, R128, R155, R22 ;  /* 0x0000009b8059b224 */ /* 0x008fe200078e0216 */
[----:B------:R-:W-:Y:S04]  /*3c80*/  BSSY B1, `(.L_x_116) ;  /* 0x0000006000017945 */ /* 0x000fe80003800000 */
[----:B------:R3:W-:Y:S01]  /*3c90*/  @!P3 STG.E.U8 desc[UR36][R160.64+0x50], R89 ;  /* 0x00005059a000b986 */ /* 0x0007e2000c101124 */
[----:B------:R-:W-:Y:S05]  /*3ca0*/  @P5 BRA `(.L_x_117) ;  /* 0x00000000000c5947 */ /* 0x000fea0003800000 */
[----:B--2---:R-:W3:Y:S02]  /*3cb0*/  LDG.E.U8 R157, desc[UR36][R162.64+0x51] ;  /* 0x00005124a29d7981 */ /* 0x004ee4000c1e1100 */
[----:B---3--:R-:W-:-:S05]  /*3cc0*/  PRMT R89, R157, 0x8880, RZ ;  /* 0x000088809d597816 */ /* 0x008fca00000000ff */
[----:B------:R-:W-:-:S07]  /*3cd0*/  IMAD R22, R89, R156, RZ ;  /* 0x0000009c59167224 */ /* 0x000fce00078e02ff */
.L_x_117:
[----:B------:R-:W-:Y:S05]  /*3ce0*/  BSYNC B1 ;  /* 0x0000000000017941 */ /* 0x000fea0003800000 */
.L_x_116:
[----:B------:R-:W-:Y:S01]  /*3cf0*/  @!P5 IMAD R129, R129, R155, R22 ;  /* 0x0000009b8181d224 */ /* 0x000fe200078e0216 */
[----:B------:R-:W-:Y:S04]  /*3d00*/  BSSY B1, `(.L_x_118) ;  /* 0x0000006000017945 */ /* 0x000fe80003800000 */
[----:B------:R0:W-:Y:S01]  /*3d10*/  @!P5 STG.E.U8 desc[UR36][R160.64+0x51], R129 ;  /* 0x00005181a000d986 */ /* 0x0001e2000c101124 */
[----:B------:R-:W-:Y:S05]  /*3d20*/  @P2 BRA `(.L_x_119) ;  /* 0x00000000000c2947 */ /* 0x000fea0003800000 */
[----:B--2---:R-:W3:Y:S02]  /*3d30*/  LDG.E.U8 R157, desc[UR36][R166.64+0x50] ;  /* 0x00005024a69d7981 */ /* 0x004ee4000c1e1100 */
[----:B---3--:R-:W-:-:S05]  /*3d40*/  PRMT R89, R157, 0x8880, RZ ;  /* 0x000088809d597816 */ /* 0x008fca00000000ff */
[----:B------:R-:W-:-:S07]  /*3d50*/  IMAD R22, R89, R156, RZ ;  /* 0x0000009c59167224 */ /* 0x000fce00078e02ff */
.L_x_119:
[----:B------:R-:W-:Y:S05]  /*3d60*/  BSYNC B1 ;  /* 0x0000000000017941 */ /* 0x000fea0003800000 */
.L_x_118:
        /* <DEDUP_REMOVED lines=11> */
.L_x_121:
[----:B------:R-:W-:Y:S05]  /*3e20*/  BSYNC B1 ;  /* 0x0000000000017941 */ /* 0x000fea0003800000 */
.L_x_120:
[----:B------:R-:W-:Y:S01]  /*3e30*/  @!P4 IMAD R131, R131, R155, R22 ;  /* 0x0000009b8383c224 */ /* 0x000fe200078e0216 */
[----:B------:R-:W-:Y:S04]  /*3e40*/  BSSY B1, `(.L_x_122) ;  /* 0x0000006000017945 */ /* 0x000fe80003800000 */
[----:B------:R0:W-:Y:S01]  /*3e50*/  @!P4 STG.E.U8 desc[UR36][R8.64+0x51], R131 ;  /* 0x000051830800c986 */ /* 0x0001e2000c101124 */
[----:B------:R-:W-:Y:S05]  /*3e60*/  @P3 BRA `(.L_x_123) ;  /* 0x00000000000c3947 */ /* 0x000fea0003800000 */
[----:B--2---:R-:W3:Y:S02]  /*3e70*/  LDG.E.U8 R157, desc[UR36][R162.64+0x58] ;  /* 0x00005824a29d7981 */ /* 0x004ee4000c1e1100 */
[----:B---3--:R-:W-:-:S05]  /*3e80*/  PRMT R89, R157, 0x8880, RZ ;  /* 0x000088809d597816 */ /* 0x008fca00000000ff */
[----:B------:R-:W-:-:S07]  /*3e90*/  IMAD R22, R89, R156, RZ ;  /* 0x0000009c59167224 */ /* 0x000fce00078e02ff */
.L_x_123:
[----:B------:R-:W-:Y:S05]  /*3ea0*/  BSYNC B1 ;  /* 0x0000000000017941 */ /* 0x000fea0003800000 */
.L_x_122:
[----:B---3--:R-:W-:Y:S01]  /*3eb0*/  @!P3 IMAD R89, R132, R155, R22 ;  /* 0x0000009b8459b224 */ /* 0x008fe200078e0216 */
[----:B------:R-:W-:Y:S04]  /*3ec0*/  BSSY B1, `(.L_x_124) ;  /* 0x0000006000017945 */ /* 0x000fe80003800000 */
[----:B------:R3:W-:Y:S01]  /*3ed0*/  @!P3 STG.E.U8 desc[UR36][R160.64+0x58], R89 ;  /* 0x00005859a000b986 */ /* 0x0007e2000c101124 */
[----:B------:R-:W-:Y:S05]  /*3ee0*/  @P5 BRA `(.L_x_125) ;  /* 0x00000000000c5947 */ /* 0x000fea0003800000 */
[----:B--2---:R-:W3:Y:S02]  /*3ef0*/  LDG.E.U8 R157, desc[UR36][R162.64+0x59] ;  /* 0x00005924a29d7981 */ /* 0x004ee4000c1e1100 */
[----:B---3--:R-:W-:-:S05]  /*3f00*/  PRMT R89, R157, 0x8880, RZ ;  /* 0x000088809d597816 */ /* 0x008fca00000000ff */
[----:B------:R-:W-:-:S07]  /*3f10*/  IMAD R22, R89, R156, RZ ;  /* 0x0000009c59167224 */ /* 0x000fce00078e02ff */
.L_x_125:
[----:B------:R-:W-:Y:S05]  /*3f20*/  BSYNC B1 ;  /* 0x0000000000017941 */ /* 0x000fea0003800000 */
.L_x_124:
[----:B------:R-:W-:Y:S01]  /*3f30*/  @!P5 IMAD R133, R133, R155, R22 ;  /* 0x0000009b8585d224 */ /* 0x000fe200078e0216 */
[----:B------:R-:W-:Y:S04]  /*3f40*/  BSSY B1, `(.L_x_126) ;  /* 0x0000006000017945 */ /* 0x000fe80003800000 */
[----:B------:R0:W-:Y:S01]  /*3f50*/  @!P5 STG.E.U8 desc[UR36][R160.64+0x59], R133 ;  /* 0x00005985a000d986 */ /* 0x0001e2000c101124 */
[----:B------:R-:W-:Y:S05]  /*3f60*/  @P2 BRA `(.L_x_127) ;  /* 0x00000000000c2947 */ /* 0x000fea0003800000 */
[----:B--2---:R-:W3:Y:S02]  /*3f70*/  LDG.E.U8 R157, desc[UR36][R166.64+0x58] ;  /* 0x00005824a69d7981 */ /* 0x004ee4000c1e1100 */
[----:B---3--:R-:W-:-:S05]  /*3f80*/  PRMT R89, R157, 0x8880, RZ ;  /* 0x000088809d597816 */ /* 0x008fca00000000ff */
[----:B------:R-:W-:-:S07]  /*3f90*/  IMAD R22, R89, R156, RZ ;  /* 0x0000009c59167224 */ /* 0x000fce00078e02ff */
.L_x_127:
[----:B------:R-:W-:Y:S05]  /*3fa0*/  BSYNC B1 ;  /* 0x0000000000017941 */ /* 0x000fea0003800000 */
.L_x_126:
        /* <DEDUP_REMOVED lines=11> */
.L_x_129:
[----:B------:R-:W-:Y:S05]  /*4060*/  BSYNC B1 ;  /* 0x0000000000017941 */ /* 0x000fea0003800000 */
.L_x_128:
[----:B------:R-:W-:Y:S01]  /*4070*/  @!P4 IMAD R135, R135, R155, R22 ;  /* 0x0000009b8787c224 */ /* 0x000fe200078e0216 */
[----:B------:R-:W-:Y:S04]  /*4080*/  BSSY B1, `(.L_x_130) ;  /* 0x0000006000017945 */ /* 0x000fe80003800000 */
[----:B------:R0:W-:Y:S01]  /*4090*/  @!P4 STG.E.U8 desc[UR36][R8.64+0x59], R135 ;  /* 0x000059870800c986 */ /* 0x0001e2000c101124 */
[----:B------:R-:W-:Y:S05]  /*40a0*/  @P3 BRA `(.L_x_131) ;  /* 0x00000000000c3947 */ /* 0x000fea0003800000 */
[----:B--2---:R-:W3:Y:S02]  /*40b0*/  LDG.E.U8 R157, desc[UR36][R162.64+0x60] ;  /* 0x00006024a29d7981 */ /* 0x004ee4000c1e1100 */
[----:B---3--:R-:W-:-:S05]  /*40c0*/  PRMT R89, R157, 0x8880, RZ ;  /* 0x000088809d597816 */ /* 0x008fca00000000ff */
[----:B------:R-:W-:-:S07]  /*40d0*/  IMAD R22, R89, R156, RZ ;  /* 0x0000009c59167224 */ /* 0x000fce00078e02ff */
.L_x_131:
[----:B------:R-:W-:Y:S05]  /*40e0*/  BSYNC B1 ;  /* 0x0000000000017941 */ /* 0x000fea0003800000 */
.L_x_130:
[----:B---3--:R-:W-:Y:S01]  /*40f0*/  @!P3 IMAD R89, R136, R155, R22 ;  /* 0x0000009b8859b224 */ /* 0x008fe200078e0216 */
[----:B------:R-:W-:Y:S04]  /*4100*/  BSSY B1, `(.L_x_132) ;  /* 0x0000006000017945 */ /* 0x000fe80003800000 */
[----:B------:R3:W-:Y:S01]  /*4110*/  @!P3 STG.E.U8 desc[UR36][R160.64+0x60], R89 ;  /* 0x00006059a000b986 */ /* 0x0007e2000c101124 */
[----:B------:R-:W-:Y:S05]  /*4120*/  @P5 BRA `(.L_x_133) ;  /* 0x00000000000c5947 */ /* 0x000fea0003800000 */
[----:B--2---:R-:W3:Y:S02]  /*4130*/  LDG.E.U8 R157, desc[UR36][R162.64+0x61] ;  /* 0x00006124a29d7981 */ /* 0x004ee4000c1e1100 */
[----:B---3--:R-:W-:-:S05]  /*4140*/  PRMT R89, R157, 0x8880, RZ ;  /* 0x000088809d597816 */ /* 0x008fca00000000ff */
[----:B------:R-:W-:-:S07]  /*4150*/  IMAD R22, R89, R156, RZ ;  /* 0x0000009c59167224 */ /* 0x000fce00078e02ff */
.L_x_133:
[----:B------:R-:W-:Y:S05]  /*4160*/  BSYNC B1 ;  /* 0x0000000000017941 */ /* 0x000fea0003800000 */
.L_x_132:
[----:B------:R-:W-:Y:S01]  /*4170*/  @!P5 IMAD R137, R137, R155, R22 ;  /* 0x0000009b8989d224 */ /* 0x000fe200078e0216 */
[----:B------:R-:W-:Y:S04]  /*4180*/  BSSY B1, `(.L_x_134) ;  /* 0x0000006000017945 */ /* 0x000fe80003800000 */
[----:B------:R0:W-:Y:S01]  /*4190*/  @!P5 STG.E.U8 desc[UR36][R160.64+0x61], R137 ;  /* 0x00006189a000d986 */ /* 0x0001e2000c101124 */
[----:B------:R-:W-:Y:S05]  /*41a0*/  @P2 BRA `(.L_x_135) ;  /* 0x00000000000c2947 */ /* 0x000fea0003800000 */
[----:B--2---:R-:W3:Y:S02]  /*41b0*/  LDG.E.U8 R157, desc[UR36][R166.64+0x60] ;  /* 0x00006024a69d7981 */ /* 0x004ee4000c1e1100 */
[----:B---3--:R-:W-:-:S05]  /*41c0*/  PRMT R89, R157, 0x8880, RZ ;  /* 0x000088809d597816 */ /* 0x008fca00000000ff */
[----:B------:R-:W-:-:S07]  /*41d0*/  IMAD R22, R89, R156, RZ ;  /* 0x0000009c59167224 */ /* 0x000fce00078e02ff */
.L_x_135:
[----:B------:R-:W-:Y:S05]  /*41e0*/  BSYNC B1 ;  /* 0x0000000000017941 */ /* 0x000fea0003800000 */
.L_x_134:
        /* <DEDUP_REMOVED lines=11> */
.L_x_137:
[----:B------:R-:W-:Y:S05]  /*42a0*/  BSYNC B1 ;  /* 0x0000000000017941 */ /* 0x000fea0003800000 */
.L_x_136:
[----:B------:R-:W-:Y:S01]  /*42b0*/  @!P4 IMAD R139, R139, R155, R22 ;  /* 0x0000009b8b8bc224 */ /* 0x000fe200078e0216 */
[----:B------:R-:W-:Y:S04]  /*42c0*/  BSSY B1, `(.L_x_138) ;  /* 0x0000006000017945 */ /* 0x000fe80003800000 */
[----:B------:R0:W-:Y:S01]  /*42d0*/  @!P4 STG.E.U8 desc[UR36][R8.64+0x61], R139 ;  /* 0x0000618b0800c986 */ /* 0x0001e2000c101124 */
[----:B------:R-:W-:Y:S05]  /*42e0*/  @P3 BRA `(.L_x_139) ;  /* 0x00000000000c3947 */ /* 0x000fea0003800000 */
[----:B--2---:R-:W3:Y:S02]  /*42f0*/  LDG.E.U8 R157, desc[UR36][R162.64+0x68] ;  /* 0x00006824a29d7981 */ /* 0x004ee4000c1e1100 */
[----:B---3--:R-:W-:-:S05]  /*4300*/  PRMT R89, R157, 0x8880, RZ ;  /* 0x000088809d597816 */ /* 0x008fca00000000ff */
[----:B------:R-:W-:-:S07]  /*4310*/  IMAD R22, R89, R156, RZ ;  /* 0x0000009c59167224 */ /* 0x000fce00078e02ff */
.L_x_139:
[----:B------:R-:W-:Y:S05]  /*4320*/  BSYNC B1 ;  /* 0x0000000000017941 */ /* 0x000fea0003800000 */
.L_x_138:
[----:B---3--:R-:W-:Y:S01]  /*4330*/  @!P3 IMAD R89, R140, R155, R22 ;  /* 0x0000009b8c59b224 */ /* 0x008fe200078e0216 */
[----:B------:R-:W-:Y:S04]  /*4340*/  BSSY B1, `(.L_x_140) ;  /* 0x0000006000017945 */ /* 0x000fe80003800000 */
[----:B------:R3:W-:Y:S01]  /*4350*/  @!P3 STG.E.U8 desc[UR36][R160.64+0x68], R89 ;  /* 0x00006859a000b986 */ /* 0x0007e2000c101124 */
[----:B------:R-:W-:Y:S05]  /*4360*/  @P5 BRA `(.L_x_141) ;  /* 0x00000000000c5947 */ /* 0x000fea0003800000 */
[----:B--2---:R-:W3:Y:S02]  /*4370*/  LDG.E.U8 R157, desc[UR36][R162.64+0x69] ;  /* 0x00006924a29d7981 */ /* 0x004ee4000c1e1100 */
[----:B---3--:R-:W-:-:S05]  /*4380*/  PRMT R89, R157, 0x8880, RZ ;  /* 0x000088809d597816 */ /* 0x008fca00000000ff */
[----:B------:R-:W-:-:S07]  /*4390*/  IMAD R22, R89, R156, RZ ;  /* 0x0000009c59167224 */ /* 0x000fce00078e02ff */
.L_x_141:
[----:B------:R-:W-:Y:S05]  /*43a0*/  BSYNC B1 ;  /* 0x0000000000017941 */ /* 0x000fea0003800000 */
.L_x_140:
[----:B------:R-:W-:Y:S01]  /*43b0*/  @!P5 IMAD R141, R141, R155, R22 ;  /* 0x0000009b8d8dd224 */ /* 0x000fe200078e0216 */
[----:B------:R-:W-:Y:S04]  /*43c0*/  BSSY B1, `(.L_x_142) ;  /* 0x0000006000017945 */ /* 0x000fe80003800000 */
[----:B------:R0:W-:Y:S01]  /*43d0*/  @!P5 STG.E.U8 desc[UR36][R160.64+0x69], R141 ;  /* 0x0000698da000d986 */ /* 0x0001e2000c101124 */
[----:B------:R-:W-:Y:S05]  /*43e0*/  @P2 BRA `(.L_x_143) ;  /* 0x00000000000c2947 */ /* 0x000fea0003800000 */
[----:B--2---:R-:W3:Y:S02]  /*43f0*/  LDG.E.U8 R157, desc[UR36][R166.64+0x68] ;  /* 0x00006824a69d7981 */ /* 0x004ee4000c1e1100 */
[----:B---3--:R-:W-:-:S05]  /*4400*/  PRMT R89, R157, 0x8880, RZ ;  /* 0x000088809d597816 */ /* 0x008fca00000000ff */
[----:B------:R-:W-:-:S07]  /*4410*/  IMAD R22, R89, R156, RZ ;  /* 0x0000009c59167224 */ /* 0x000fce00078e02ff */
.L_x_143:
[----:B------:R-:W-:Y:S05]  /*4420*/  BSYNC B1 ;  /* 0x0000000000017941 */ /* 0x000fea0003800000 */
.L_x_142:
        /* <DEDUP_REMOVED lines=11> */
.L_x_145:
[----:B------:R-:W-:Y:S05]  /*44e0*/  BSYNC B1 ;  /* 0x0000000000017941 */ /* 0x000fea0003800000 */
.L_x_144:
[----:B------:R-:W-:Y:S01]  /*44f0*/  @!P4 IMAD R143, R143, R155, R22 ;  /* 0x0000009b8f8fc224 */ /* 0x000fe200078e0216 */
[----:B------:R-:W-:Y:S04]  /*4500*/  BSSY B1, `(.L_x_146) ;  /* 0x0000006000017945 */ /* 0x000fe80003800000 */
[----:B------:R0:W-:Y:S01]  /*4510*/  @!P4 STG.E.U8 desc[UR36][R8.64+0x69], R143 ;  /* 0x0000698f0800c986 */ /* 0x0001e2000c101124 */
[----:B------:R-:W-:Y:S05]  /*4520*/  @P3 BRA `(.L_x_147) ;  /* 0x00000000000c3947 */ /* 0x000fea0003800000 */
[----:B--2---:R-:W3:Y:S02]  /*4530*/  LDG.E.U8 R157, desc[UR36][R162.64+0x70] ;  /* 0x00007024a29d7981 */ /* 0x004ee4000c1e1100 */
[----:B---3--:R-:W-:-:S05]  /*4540*/  PRMT R89, R157, 0x8880, RZ ;  /* 0x000088809d597816 */ /* 0x008fca00000000ff */
[----:B------:R-:W-:-:S07]  /*4550*/  IMAD R22, R89, R156, RZ ;  /* 0x0000009c59167224 */ /* 0x000fce00078e02ff */
.L_x_147:
[----:B------:R-:W-:Y:S05]  /*4560*/  BSYNC B1 ;  /* 0x0000000000017941 */ /* 0x000fea0003800000 */
.L_x_146:
[----:B---3--:R-:W-:Y:S01]  /*4570*/  @!P3 IMAD R89, R144, R155, R22 ;  /* 0x0000009b9059b224 */ /* 0x008fe200078e0216 */
[----:B------:R-:W-:Y:S04]  /*4580*/  BSSY B1, `(.L_x_148) ;  /* 0x0000006000017945 */ /* 0x000fe80003800000 */
[----:B------:R3:W-:Y:S01]  /*4590*/  @!P3 STG.E.U8 desc[UR36][R160.64+0x70], R89 ;  /* 0x00007059a000b986 */ /* 0x0007e2000c101124 */
[----:B------:R-:W-:Y:S05]  /*45a0*/  @P5 BRA `(.L_x_149) ;  /* 0x00000000000c5947 */ /* 0x000fea0003800000 */
[----:B--2---:R-:W3:Y:S02]  /*45b0*/  LDG.E.U8 R157, desc[UR36][R162.64+0x71] ;  /* 0x00007124a29d7981 */ /* 0x004ee4000c1e1100 */
[----:B---3--:R-:W-:-:S05]  /*45c0*/  PRMT R89, R157, 0x8880, RZ ;  /* 0x000088809d597816 */ /* 0x008fca00000000ff */
[----:B------:R-:W-:-:S07]  /*45d0*/  IMAD R22, R89, R156, RZ ;  /* 0x0000009c59167224 */ /* 0x000fce00078e02ff */
.L_x_149:
[----:B------:R-:W-:Y:S05]  /*45e0*/  BSYNC B1 ;  /* 0x0000000000017941 */ /* 0x000fea0003800000 */
.L_x_148:
[----:B------:R-:W-:Y:S01]  /*45f0*/  @!P5 IMAD R145, R145, R155, R22 ;  /* 0x0000009b9191d224 */ /* 0x000fe200078e0216 */
[----:B------:R-:W-:Y:S04]  /*4600*/  BSSY B1, `(.L_x_150) ;  /* 0x0000006000017945 */ /* 0x000fe80003800000 */
[----:B------:R0:W-:Y:S01]  /*4610*/  @!P5 STG.E.U8 desc[UR36][R160.64+0x71], R145 ;  /* 0x00007191a000d986 */ /* 0x0001e2000c101124 */
[----:B------:R-:W-:Y:S05]  /*4620*/  @P2 BRA `(.L_x_151) ;  /* 0x00000000000c2947 */ /* 0x000fea0003800000 */
[----:B--2---:R-:W3:Y:S02]  /*4630*/  LDG.E.U8 R157, desc[UR36][R166.64+0x70] ;  /* 0x00007024a69d7981 */ /* 0x004ee4000c1e1100 */
[----:B---3--:R-:W-:-:S05]  /*4640*/  PRMT R89, R157, 0x8880, RZ ;  /* 0x000088809d597816 */ /* 0x008fca00000000ff */
[----:B------:R-:W-:-:S07]  /*4650*/  IMAD R22, R89, R156, RZ ;  /* 0x0000009c59167224 */ /* 0x000fce00078e02ff */
.L_x_151:
[----:B------:R-:W-:Y:S05]  /*4660*/  BSYNC B1 ;  /* 0x0000000000017941 */ /* 0x000fea0003800000 */
.L_x_150:
[C---:B------:R-:W-:Y:S01]  /*4670*/  ISETP.LT.OR P4, PT, R3.reuse, 0x72, !P1 ;  /* 0x000000720300780c */ /* 0x040fe20004f81670 */
[----:B---3--:R-:W-:Y:S01]  /*4680*/  @!P2 IMAD R89, R146, R155, R22 ;  /* 0x0000009b9259a224 */ /* 0x008fe200078e0216 */
[----:B------:R-:W-:Y:S01]  /*4690*/  BSSY B1, `(.L_x_152) ;  /* 0x000000b000017945 */ /* 0x000fe20003800000 */
[----:B------:R-:W-:Y:S02]  /*46a0*/  ISETP.LT.OR P3, PT, R3, 0x79, !P0 ;  /* 0x000000790300780c */ /* 0x000fe40004761670 */
[----:B------:R-:W-:Y:S01]  /*46b0*/  IADD3 R153, P5, R153, 0x80, RZ ;  /* 0x0000008099997810 */ /* 0x000fe20007fbe0ff */
[----:B------:R3:W-:Y:S01]  /*46c0*/  @!P2 STG.E.U8 desc[UR36][R8.64+0x70], R89 ;  /* 0x000070590800a986 */ /* 0x0007e2000c101124 */
[C---:B------:R-:W-:Y:S02]  /*46d0*/  ISETP.LT.OR P2, PT, R3.reuse, 0x79, !P1 ;  /* 0x000000790300780c */ /* 0x040fe40004f41670 */
[C---:B------:R-:W-:Y:S02]  /*46e0*/  ISETP.LT.OR P0, PT, R3.reuse, 0x7a, !P0 ;  /* 0x0000007a0300780c */ /* 0x040fe40004701670 */
[----:B------:R-:W-:-:S02]  /*46f0*/  ISETP.LT.OR P1, PT, R3, 0x7a, !P1 ;  /* 0x0000007a0300780c */ /* 0x000fc40004f21670 */
[----:B------:R-:W-:Y:S11]  /*4700*/  @P4 BRA `(.L_x_153) ;  /* 0x00000000000c4947 */ /* 0x000ff60003800000 */
[----:B--2---:R-:W3:Y:S02]  /*4710*/  LDG.E.U8 R157, desc[UR36][R166.64+0x71] ;  /* 0x00007124a69d7981 */ /* 0x004ee4000c1e1100 */
[----:B---3--:R-:W-:-:S05]  /*4720*/  PRMT R89, R157, 0x8880, RZ ;  /* 0x000088809d597816 */ /* 0x008fca00000000ff */
[----:B------:R-:W-:-:S07]  /*4730*/  IMAD R22, R89, R156, RZ ;  /* 0x0000009c59167224 */ /* 0x000fce00078e02ff */
.L_x_153:
[----:B------:R-:W-:Y:S05]  /*4740*/  BSYNC B1 ;  /* 0x0000000000017941 */ /* 0x000fea0003800000 */
.L_x_152:
[----:B------:R-:W-:Y:S01]  /*4750*/  @!P4 IMAD R147, R147, R155, R22 ;  /* 0x0000009b9393c224 */ /* 0x000fe200078e0216 */
[----:B------:R-:W-:Y:S04]  /*4760*/  BSSY B1, `(.L_x_154) ;  /* 0x0000006000017945 */ /* 0x000fe80003800000 */
[----:B------:R0:W-:Y:S01]  /*4770*/  @!P4 STG.E.U8 desc[UR36][R8.64+0x71], R147 ;  /* 0x000071930800c986 */ /* 0x0001e2000c101124 */
[----:B------:R-:W-:Y:S05]  /*4780*/  @P3 BRA `(.L_x_155) ;  /* 0x00000000000c3947 */ /* 0x000fea0003800000 */
[----:B--2---:R-:W3:Y:S02]  /*4790*/  LDG.E.U8 R157, desc[UR36][R162.64+0x78] ;  /* 0x00007824a29d7981 */ /* 0x004ee4000c1e1100 */
[----:B---3--:R-:W-:-:S05]  /*47a0*/  PRMT R89, R157, 0x8880, RZ ;  /* 0x000088809d597816 */ /* 0x008fca00000000ff */
[----:B------:R-:W-:-:S07]  /*47b0*/  IMAD R22, R89, R156, RZ ;  /* 0x0000009c59167224 */ /* 0x000fce00078e02ff */
.L_x_155:
[----:B------:R-:W-:Y:S05]  /*47c0*/  BSYNC B1 ;  /* 0x0000000000017941 */ /* 0x000fea0003800000 */
.L_x_154:
[----:B---3--:R-:W-:Y:S01]  /*47d0*/  @!P3 IMAD R89, R148, R155, R22 ;  /* 0x0000009b9459b224 */ /* 0x008fe200078e0216 */
[----:B------:R-:W-:Y:S01]  /*47e0*/  BSSY B1, `(.L_x_156) ;  /* 0x0000007000017945 */ /* 0x000fe20003800000 */
[----:B----4-:R-:W-:-:S03]  /*47f0*/  IMAD.X R91, RZ, RZ, R5, P5 ;  /* 0x000000ffff5b7224 */ /* 0x010fc600028e0605 */
[----:B------:R3:W-:Y:S01]  /*4800*/  @!P3 STG.E.U8 desc[UR36][R160.64+0x78], R89 ;  /* 0x00007859a000b986 */ /* 0x0007e2000c101124 */
[----:B------:R-:W-:Y:S05]  /*4810*/  @P0 BRA `(.L_x_157) ;  /* 0x00000000000c0947 */ /* 0x000fea0003800000 */
[----:B--2---:R-:W2:Y:S02]  /*4820*/  LDG.E.U8 R157, desc[UR36][R162.64+0x79] ;  /* 0x00007924a29d7981 */ /* 0x004ea4000c1e1100 */
[----:B--2---:R-:W-:-:S05]  /*4830*/  PRMT R5, R157, 0x8880, RZ ;  /* 0x000088809d057816 */ /* 0x004fca00000000ff */
[----:B------:R-:W-:-:S07]  /*4840*/  IMAD R22, R5, R156, RZ ;  /* 0x0000009c05167224 */ /* 0x000fce00078e02ff */
.L_x_157:
[----:B------:R-:W-:Y:S05]  /*4850*/  BSYNC B1 ;  /* 0x0000000000017941 */ /* 0x000fea0003800000 */
.L_x_156:
[----:B------:R-:W-:Y:S01]  /*4860*/  @!P0 IMAD R149, R149, R155, R22 ;  /* 0x0000009b95958224 */ /* 0x000fe200078e0216 */
[----:B------:R-:W-:Y:S01]  /*4870*/  BSSY B1, `(.L_x_158) ;  /* 0x0000007000017945 */ /* 0x000fe20003800000 */
[----:B------:R-:W-:-:S03]  /*4880*/  IMAD R4, R91, R158, RZ ;  /* 0x0000009e5b047224 */ /* 0x000fc600078e02ff */
[----:B------:R4:W-:Y:S01]  /*4890*/  @!P0 STG.E.U8 desc[UR36][R160.64+0x79], R149 ;  /* 0x00007995a0008986 */ /* 0x0009e2000c101124 */
[----:B------:R-:W-:Y:S05]  /*48a0*/  @P2 BRA `(.L_x_159) ;  /* 0x00000000000c2947 */ /* 0x000fea0003800000 */
[----:B--2---:R-:W2:Y:S02]  /*48b0*/  LDG.E.U8 R157, desc[UR36][R166.64+0x78] ;  /* 0x00007824a69d7981 */ /* 0x004ea4000c1e1100 */
[----:B--2---:R-:W-:-:S05]  /*48c0*/  PRMT R5, R157, 0x8880, RZ ;  /* 0x000088809d057816 */ /* 0x004fca00000000ff */
[----:B------:R-:W-:-:S07]  /*48d0*/  IMAD R22, R5, R156, RZ ;  /* 0x0000009c05167224 */ /* 0x000fce00078e02ff */
.L_x_159:
[----:B------:R-:W-:Y:S05]  /*48e0*/  BSYNC B1 ;  /* 0x0000000000017941 */ /* 0x000fea0003800000 */
.L_x_158:
[----:B------:R-:W-:Y:S01]  /*48f0*/  @!P2 IMAD R5, R150, R155, R22 ;  /* 0x0000009b9605a224 */ /* 0x000fe200078e0216 */
[----:B------:R-:W-:Y:S01]  /*4900*/  BSSY B1, `(.L_x_160) ;  /* 0x0000009000017945 */ /* 0x000fe20003800000 */
[C---:B---3--:R-:W-:Y:S02]  /*4910*/  IMAD R89, R153.reuse, R159, R4 ;  /* 0x0000009f99597224 */ /* 0x048fe400078e0204 */
[CC--:B------:R-:W-:Y:S01]  /*4920*/  IMAD.WIDE.U32 R164, R153.reuse, R158.reuse, R164 ;  /* 0x0000009e99a47225 */ /* 0x0c0fe200078e00a4 */
[----:B------:R3:W-:Y:S03]  /*4930*/  @!P2 STG.E.U8 desc[UR36][R8.64+0x78], R5 ;  /* 0x000078050800a986 */ /* 0x0007e6000c101124 */
[----:B------:R-:W-:Y:S01]  /*4940*/  IMAD.WIDE.U32 R158, R153, R158, R20 ;  /* 0x0000009e999e7225 */ /* 0x000fe200078e0014 */
[----:B------:R-:W-:Y:S06]  /*4950*/  @P1 BRA `(.L_x_161) ;  /* 0x00000000000c1947 */ /* 0x000fec0003800000 */
[----:B--2---:R-:W3:Y:S02]  /*4960*/  LDG.E.U8 R157, desc[UR36][R166.64+0x79] ;  /* 0x00007924a69d7981 */ /* 0x004ee4000c1e1100 */
[----:B---3--:R-:W-:-:S05]  /*4970*/  PRMT R5, R157, 0x8880, RZ ;  /* 0x000088809d057816 */ /* 0x008fca00000000ff */
[----:B------:R-:W-:-:S07]  /*4980*/  IMAD R22, R5, R156, RZ ;  /* 0x0000009c05167224 */ /* 0x000fce00078e02ff */
.L_x_161:
[----:B------:R-:W-:Y:S05]  /*4990*/  BSYNC B1 ;  /* 0x0000000000017941 */ /* 0x000fea0003800000 */
.L_x_160:
[----:B------:R-:W-:Y:S01]  /*49a0*/  @!P1 IMAD R151, R151, R155, R22 ;  /* 0x0000009b97979224 */ /* 0x000fe200078e0216 */
[----:B------:R-:W-:Y:S01]  /*49b0*/  ISETP.GE.AND P2, PT, R0, 0x81, PT ;  /* 0x000000810000780c */ /* 0x000fe20003f46270 */
[----:B------:R-:W-:Y:S01]  /*49c0*/  BSSY B1, `(.L_x_162) ;  /* 0x000000c000017945 */ /* 0x000fe20003800000 */
[----:B------:R-:W-:Y:S02]  /*49d0*/  IADD3 R4, P5, R158, R12, RZ ;  /* 0x0000000c9e047210 */ /* 0x000fe40007fbe0ff */
[----:B------:R0:W-:Y:S01]  /*49e0*/  @!P1 STG.E.U8 desc[UR36][R8.64+0x79], R151 ;  /* 0x0000799708009986 */ /* 0x0001e2000c101124 */
[----:B------:R-:W-:Y:S02]  /*49f0*/  ISETP.LT.OR P1, PT, R3, 0x1, !P2 ;  /* 0x000000010300780c */ /* 0x000fe40005721670 */
[----:B---3--:R-:W-:Y:S02]  /*4a00*/  IADD3.X R5, R13, R159, R89, P5, !PT ;  /* 0x0000009f0d057210 */ /* 0x008fe40002ffe459 */
[----:B------:R-:W-:-:S02]  /*4a10*/  ISETP.GE.AND P0, PT, R0, 0x89, PT ;  /* 0x000000890000780c */ /* 0x000fc40003f06270 */
[----:B------:R-:W-:Y:S02]  /*4a20*/  IADD3 R12, P4, P3, R14, R12, R164 ;  /* 0x0000000c0e0c7210 */ /* 0x000fe40007b9e0a4 */
[----:B------:R-:W-:-:S05]  /*4a30*/  ISETP.LT.OR P5, PT, R3, 0x2, !P2 ;  /* 0x000000020300780c */ /* 0x000fca00057a1670 */
[----:B0-----:R-:W-:Y:S08]  /*4a40*/  @P1 BRA `(.L_x_163) ;  /* 0x00000000000c1947 */ /* 0x001ff00003800000 */
[----:B--2---:R-:W2:Y:S02]  /*4a50*/  LDG.E.U8 R157, desc[UR36][R4.64] ;  /* 0x00000024049d7981 */ /* 0x004ea4000c1e1100 */
[----:B--2---:R-:W-:-:S05]  /*4a60*/  PRMT R9, R157, 0x8880, RZ ;  /* 0x000088809d097816 */ /* 0x004fca00000000ff */
[----:B------:R-:W-:-:S07]  /*4a70*/  IMAD R22, R9, R156, RZ ;  /* 0x0000009c09167224 */ /* 0x000fce00078e02ff */
.L_x_163:
[----:B------:R-:W-:Y:S05]  /*4a80*/  BSYNC B1 ;  /* 0x0000000000017941 */ /* 0x000fea0003800000 */
.L_x_162:
[----:B------:R-:W-:Y:S01]  /*4a90*/  @!P1 IMAD R9, R24, R155, R22 ;  /* 0x0000009b18099224 */ /* 0x000fe200078e0216 */
[----:B------:R-:W-:Y:S01]  /*4aa0*/  BSSY B1, `(.L_x_164) ;  /* 0x0000007000017945 */ /* 0x000fe20003800000 */
[----:B------:R-:W-:-:S03]  /*4ab0*/  IMAD.IADD R164, R89, 0x1, R165 ;  /* 0x0000000159a47824 */ /* 0x000fc600078e02a5 */
[----:B------:R0:W-:Y:S01]  /*4ac0*/  @!P1 STG.E.U8 desc[UR36][R6.64], R9 ;  /* 0x0000000906009986 */ /* 0x0001e2000c101124 */
[----:B------:R-:W-:Y:S05]  /*4ad0*/  @P5 BRA `(.L_x_165) ;  /* 0x00000000000c5947 */ /* 0x000fea0003800000 */
[----:B--2---:R-:W0:Y:S02]  /*4ae0*/  LDG.E.U8 R157, desc[UR36][R4.64+0x1] ;  /* 0x00000124049d7981 */ /* 0x004e24000c1e1100 */
[----:B0-----:R-:W-:-:S05]  /*4af0*/  PRMT R9, R157, 0x8880, RZ ;  /* 0x000088809d097816 */ /* 0x001fca00000000ff */
[----:B------:R-:W-:-:S07]  /*4b00*/  IMAD R22, R9, R156, RZ ;  /* 0x0000009c09167224 */ /* 0x000fce00078e02ff */
.L_x_165:
[----:B------:R-:W-:Y:S05]  /*4b10*/  BSYNC B1 ;  /* 0x0000000000017941 */ /* 0x000fea0003800000 */
.L_x_164:
[----:B------:R-:W-:Y:S01]  /*4b20*/  ISETP.LT.OR P1, PT, R3, 0x1, !P0 ;  /* 0x000000010300780c */ /* 0x000fe20004721670 */
[----:B------:R-:W-:Y:S01]  /*4b30*/  @!P5 IMAD R25, R25, R155, R22 ;  /* 0x0000009b1919d224 */ /* 0x000fe200078e0216 */
[----:B------:R-:W-:Y:S01]  /*4b40*/  BSSY B1, `(.L_x_166) ;  /* 0x000000a000017945 */ /* 0x000fe20003800000 */
[----:B------:R-:W-:Y:S02]  /*4b50*/  IADD3.X R13, R21, R13, R164, P4, P3 ;  /* 0x0000000d150d7210 */ /* 0x000fe400027e64a4 */
[C---:B------:R-:W-:Y:S01]  /*4b60*/  ISETP.LT.OR P4, PT, R3.reuse, 0x2, !P0 ;  /* 0x000000020300780c */ /* 0x040fe20004781670 */
[----:B------:R3:W-:Y:S01]  /*4b70*/  @!P5 STG.E.U8 desc[UR36][R6.64+0x1], R25 ;  /* 0x000001190600d986 */ /* 0x0007e2000c101124 */
[C---:B------:R-:W-:Y:S02]  /*4b80*/  ISETP.LT.OR P5, PT, R3.reuse, 0x9, !P2 ;  /* 0x000000090300780c */ /* 0x040fe400057a1670 */
[----:B------:R-:W-:-:S04]  /*4b90*/  ISETP.LT.OR P3, PT, R3, 0xa, !P2 ;  /* 0x0000000a0300780c */ /* 0x000fc80005761670 */
[----:B------:R-:W-:Y:S09]  /*4ba0*/  @P1 BRA `(.L_x_167) ;  /* 0x00000000000c1947 */ /* 0x000ff20003800000 */
[----:B--2---:R-:W0:Y:S02]  /*4bb0*/  LDG.E.U8 R157, desc[UR36][R12.64] ;  /* 0x000000240c9d7981 */ /* 0x004e24000c1e1100 */
[----:B0-----:R-:W-:-:S05]  /*4bc0*/  PRMT R9, R157, 0x8880, RZ ;  /* 0x000088809d097816 */ /* 0x001fca00000000ff */
[----:B------:R-:W-:-:S07]  /*4bd0*/  IMAD R22, R9, R156, RZ ;  /* 0x0000009c09167224 */ /* 0x000fce00078e02ff */
.L_x_167:
[----:B------:R-:W-:Y:S05]  /*4be0*/  BSYNC B1 ;  /* 0x0000000000017941 */ /* 0x000fea0003800000 */
.L_x_166:
[----:B0-----:R-:W-:Y:S01]  /*4bf0*/  @!P1 IMAD R9, R26, R155, R22 ;  /* 0x0000009b1a099224 */ /* 0x001fe200078e0216 */
[----:B------:R-:W-:Y:S04]  /*4c00*/  BSSY B1, `(.L_x_168) ;  /* 0x0000006000017945 */ /* 0x000fe80003800000 */
[----:B------:R0:W-:Y:S01]  /*4c10*/  @!P1 STG.E.U8 desc[UR36][R10.64], R9 ;  /* 0x000000090a009986 */ /* 0x0001e2000c101124 */
[----:B------:R-:W-:Y:S05]  /*4c20*/  @P4 BRA `(.L_x_169) ;  /* 0x00000000000c4947 */ /* 0x000fea0003800000 */
[----:B--2---:R-:W0:Y:S02]  /*4c30*/  LDG.E.U8 R157, desc[UR36][R12.64+0x1] ;  /* 0x000001240c9d7981 */ /* 0x004e24000c1e1100 */
[----:B0-----:R-:W-:-:S05]  /*4c40*/  PRMT R9, R157, 0x8880, RZ ;  /* 0x000088809d097816 */ /* 0x001fca00000000ff */
[----:B------:R-:W-:-:S07]  /*4c50*/  IMAD R22, R9, R156, RZ ;  /* 0x0000009c09167224 */ /* 0x000fce00078e02ff */
.L_x_169:
[----:B------:R-:W-:Y:S05]  /*4c60*/  BSYNC B1 ;  /* 0x0000000000017941 */ /* 0x000fea0003800000 */
.L_x_168:
[----:B------:R-:W-:Y:S01]  /*4c70*/  @!P4 IMAD R27, R27, R155, R22 ;  /* 0x0000009b1b1bc224 */ /* 0x000fe200078e0216 */
[----:B------:R-:W-:Y:S04]  /*4c80*/  BSSY B1, `(.L_x_170) ;  /* 0x0000006000017945 */ /* 0x000fe80003800000 */
[----:B------:R0:W-:Y:S01]  /*4c90*/  @!P4 STG.E.U8 desc[UR36][R10.64+0x1], R27 ;  /* 0x0000011b0a00c986 */ /* 0x0001e2000c101124 */
[----:B------:R-:W-:Y:S05]  /*4ca0*/  @P5 BRA `(.L_x_171) ;  /* 0x00000000000c5947 */ /* 0x000fea0003800000 */
[----:B--2---:R-:W0:Y:S02]  /*4cb0*/  LDG.E.U8 R157, desc[UR36][R4.64+0x8] ;  /* 0x00000824049d7981 */ /* 0x004e24000c1e1100 */
[----:B0-----:R-:W-:-:S05]  /*4cc0*/  PRMT R9, R157, 0x8880, RZ ;  /* 0x000088809d097816 */ /* 0x001fca00000000ff */
[----:B------:R-:W-:-:S07]  /*4cd0*/  IMAD R22, R9, R156, RZ ;  /* 0x0000009c09167224 */ /* 0x000fce00078e02ff */
.L_x_171:
[----:B------:R-:W-:Y:S05]  /*4ce0*/  BSYNC B1 ;  /* 0x0000000000017941 */ /* 0x000fea0003800000 */
.L_x_170:
[----:B0-----:R-:W-:Y:S01]  /*4cf0*/  @!P5 IMAD R9, R28, R155, R22 ;  /* 0x0000009b1c09d224 */ /* 0x001fe200078e0216 */
[----:B------:R-:W-:Y:S04]  /*4d00*/  BSSY B1, `(.L_x_172) ;  /* 0x0000006000017945 */ /* 0x000fe80003800000 */
[----:B------:R0:W-:Y:S01]  /*4d10*/  @!P5 STG.E.U8 desc[UR36][R6.64+0x8], R9 ;  /* 0x000008090600d986 */ /* 0x0001e2000c101124 */
[----:B------:R-:W-:Y:S05]  /*4d20*/  @P3 BRA `(.L_x_173) ;  /* 0x00000000000c3947 */ /* 0x000fea0003800000 */
[----:B--2---:R-:W0:Y:S02]  /*4d30*/  LDG.E.U8 R157, desc[UR36][R4.64+0x9] ;  /* 0x00000924049d7981 */ /* 0x004e24000c1e1100 */
[----:B0-----:R-:W-:-:S05]  /*4d40*/  PRMT R9, R157, 0x8880, RZ ;  /* 0x000088809d097816 */ /* 0x001fca00000000ff */
[----:B------:R-:W-:-:S07]  /*4d50*/  IMAD R22, R9, R156, RZ ;  /* 0x0000009c09167224 */ /* 0x000fce00078e02ff */
.L_x_173:
[----:B------:R-:W-:Y:S05]  /*4d60*/  BSYNC B1 ;  /* 0x0000000000017941 */ /* 0x000fea0003800000 */
.L_x_172:
[----:B------:R-:W-:Y:S01]  /*4d70*/  ISETP.LT.OR P5, PT, R3, 0x9, !P0 ;  /* 0x000000090300780c */ /* 0x000fe200047a1670 */
[----:B------:R-:W-:Y:S01]  /*4d80*/  @!P3 IMAD R29, R29, R155, R22 ;  /* 0x0000009b1d1db224 */ /* 0x000fe200078e0216 */
[----:B------:R-:W-:Y:S01]  /*4d90*/  BSSY B1, `(.L_x_174) ;  /* 0x0000009000017945 */ /* 0x000fe20003800000 */
[C---:B------:R-:W-:Y:S02]  /*4da0*/  ISETP.LT.OR P4, PT, R3.reuse, 0xa, !P0 ;  /* 0x0000000a0300780c */ /* 0x040fe40004781670 */
[C---:B------:R-:W-:Y:S01]  /*4db0*/  ISETP.LT.OR P1, PT, R3.reuse, 0x12, !P2 ;  /* 0x000000120300780c */ /* 0x040fe20005721670 */
[----:B------:R0:W-:Y:S01]  /*4dc0*/  @!P3 STG.E.U8 desc[UR36][R6.64+0x9], R29 ;  /* 0x0000091d0600b986 */ /* 0x0001e2000c101124 */
[----:B------:R-:W-:-:S06]  /*4dd0*/  ISETP.LT.OR P3, PT, R3, 0x11, !P2 ;  /* 0x000000110300780c */ /* 0x000fcc0005761670 */
[----:B------:R-:W-:Y:S07]  /*4de0*/  @P5 BRA `(.L_x_175) ;  /* 0x00000000000c5947 */ /* 0x000fee0003800000 */
[----:B--2---:R-:W0:Y:S02]  /*4df0*/  LDG.E.U8 R157, desc[UR36][R12.64+0x8] ;  /* 0x000008240c9d7981 */ /* 0x004e24000c1e1100 */
[----:B0-----:R-:W-:-:S05]  /*4e00*/  PRMT R9, R157, 0x8880, RZ ;  /* 0x000088809d097816 */ /* 0x001fca00000000ff */
[----:B------:R-:W-:-:S07]  /*4e10*/  IMAD R22, R9, R156, RZ ;  /* 0x0000009c09167224 */ /* 0x000fce00078e02ff */
.L_x_175:
[----:B------:R-:W-:Y:S05]  /*4e20*/  BSYNC B1 ;  /* 0x0000000000017941 */ /* 0x000fea0003800000 */
.L_x_174:
[----:B0-----:R-:W-:Y:S01]  /*4e30*/  @!P5 IMAD R9, R30, R155, R22 ;  /* 0x0000009b1e09d224 */ /* 0x001fe200078e0216 */
[----:B------:R-:W-:Y:S04]  /*4e40*/  BSSY B1, `(.L_x_176) ;  /* 0x0000006000017945 */ /* 0x000fe80003800000 */
[----:B------:R0:W-:Y:S01]  /*4e50*/  @!P5 STG.E.U8 desc[UR36][R10.64+0x8], R9 ;  /* 0x000008090a00d986 */ /* 0x0001e2000c101124 */
[----:B------:R-:W-:Y:S05]  /*4e60*/  @P4 BRA `(.L_x_177) ;  /* 0x00000000000c4947 */ /* 0x000fea0003800000 */
[----:B--2---:R-:W0:Y:S02]  /*4e70*/  LDG.E.U8 R157, desc[UR36][R12.64+0x9] ;  /* 0x000009240c9d7981 */ /* 0x004e24000c1e1100 */
[----:B0-----:R-:W-:-:S05]  /*4e80*/  PRMT R9, R157, 0x8880, RZ ;  /* 0x000088809d097816 */ /* 0x001fca00000000ff */
[----:B------:R-:W-:-:S07]  /*4e90*/  IMAD R22, R9, R156, RZ ;  /* 0x0000009c09167224 */ /* 0x000fce00078e02ff */
.L_x_177:
[----:B------:R-:W-:Y:S05]  /*4ea0*/  BSYNC B1 ;  /* 0x0000000000017941 */ /* 0x000fea0003800000 */
.L_x_176:
[----:B------:R-:W-:Y:S01]  /*4eb0*/  @!P4 IMAD R31, R31, R155, R22 ;  /* 0x0000009b1f1fc224 */ /* 0x000fe200078e0216 */
[----:B------:R-:W-:Y:S04]  /*4ec0*/  BSSY B1, `(.L_x_178) ;  /* 0x0000006000017945 */ /* 0x000fe80003800000 */
[----:B------:R0:W-:Y:S01]  /*4ed0*/  @!P4 STG.E.U8 desc[UR36][R10.64+0x9], R31 ;  /* 0x0000091f0a00c986 */ /* 0x0001e2000c101124 */
[----:B------:R-:W-:Y:S05]  /*4ee0*/  @P3 BRA `(.L_x_179) ;  /* 0x00000000000c3947 */ /* 0x000fea0003800000 */
[----:B--2---:R-:W0:Y:S02]  /*4ef0*/  LDG.E.U8 R157, desc[UR36][R4.64+0x10] ;  /* 0x00001024049d7981 */ /* 0x004e24000c1e1100 */
[----:B0-----:R-:W-:-:S05]  /*4f00*/  PRMT R9, R157, 0x8880, RZ ;  /* 0x000088809d097816 */ /* 0x001fca00000000ff */
[----:B------:R-:W-:-:S07]  /*4f10*/  IMAD R22, R9, R156, RZ ;  /* 0x0000009c09167224 */ /* 0x000fce00078e02ff */
.L_x_179:
[----:B------:R-:W-:Y:S05]  /*4f20*/  BSYNC B1 ;  /* 0x0000000000017941 */ /* 0x000fea0003800000 */
.L_x_178:
[----:B0-----:R-:W-:Y:S01]  /*4f30*/  @!P3 IMAD R9, R32, R155, R22 ;  /* 0x0000009b2009b224 */ /* 0x001fe200078e0216 */
[----:B------:R-:W-:Y:S04]  /*4f40*/  BSSY B1, `(.L_x_180) ;  /* 0x0000006000017945 */ /* 0x000fe80003800000 */
[----:B------:R0:W-:Y:S01]  /*4f50*/  @!P3 STG.E.U8 desc[UR36][R6.64+0x10], R9 ;  /* 0x000010090600b986 */ /* 0x0001e2000c101124 */
[----:B------:R-:W-:Y:S05]  /*4f60*/  @P1 BRA `(.L_x_181) ;  /* 0x00000000000c1947 */ /* 0x000fea0003800000 */
[----:B--2---:R-:W0:Y:S02]  /*4f70*/  LDG.E.U8 R157, desc[UR36][R4.64+0x11] ;  /* 0x00001124049d7981 */ /* 0x004e24000c1e1100 */
[----:B0-----:R-:W-:-:S05]  /*4f80*/  PRMT R9, R157, 0x8880, RZ ;  /* 0x000088809d097816 */ /* 0x001fca00000000ff */
[----:B------:R-:W-:-:S07]  /*4f90*/  IMAD R22, R9, R156, RZ ;  /* 0x0000009c09167224 */ /* 0x000fce00078e02ff */
.L_x_181:
[----:B------:R-:W-:Y:S05]  /*4fa0*/  BSYNC B1 ;  /* 0x0000000000017941 */ /* 0x000fea0003800000 */
.L_x_180:
        /* <DEDUP_REMOVED lines=11> */
.L_x_183:
[----:B------:R-:W-:Y:S05]  /*5060*/  BSYNC B1 ;  /* 0x0000000000017941 */ /* 0x000fea0003800000 */
.L_x_182:
[----:B0-----:R-:W-:Y:S01]  /*5070*/  @!P4 IMAD R9, R34, R155, R22 ;  /* 0x0000009b2209c224 */ /* 0x001fe200078e0216 */
[----:B------:R-:W-:Y:S04]  /*5080*/  BSSY B1, `(.L_x_184) ;  /* 0x0000006000017945 */ /* 0x000fe80003800000 */
[----:B------:R0:W-:Y:S01]  /*5090*/  @!P4 STG.E.U8 desc[UR36][R10.64+0x10], R9 ;  /* 0x000010090a00c986 */ /* 0x0001e2000c101124 */
[----:B------:R-:W-:Y:S05]  /*50a0*/  @P3 BRA `(.L_x_185) ;  /* 0x00000000000c3947 */ /* 0x000fea0003800000 */
[----:B--2---:R-:W0:Y:S02]  /*50b0*/  LDG.E.U8 R157, desc[UR36][R12.64+0x11] ;  /* 0x000011240c9d7981 */ /* 0x004e24000c1e1100 */
[----:B0-----:R-:W-:-:S05]  /*50c0*/  PRMT R9, R157, 0x8880, RZ ;  /* 0x000088809d097816 */ /* 0x001fca00000000ff */
[----:B------:R-:W-:-:S07]  /*50d0*/  IMAD R22, R9, R156, RZ ;  /* 0x0000009c09167224 */ /* 0x000fce00078e02ff */
.L_x_185:
[----:B------:R-:W-:Y:S05]  /*50e0*/  BSYNC B1 ;  /* 0x0000000000017941 */ /* 0x000fea0003800000 */
.L_x_184:
[----:B------:R-:W-:Y:S01]  /*50f0*/  @!P3 IMAD R35, R35, R155, R22 ;  /* 0x0000009b2323b224 */ /* 0x000fe200078e0216 */
[----:B------:R-:W-:Y:S04]  /*5100*/  BSSY B1, `(.L_x_186) ;  /* 0x0000006000017945 */ /* 0x000fe80003800000 */
[----:B------:R0:W-:Y:S01]  /*5110*/  @!P3 STG.E.U8 desc[UR36][R10.64+0x11], R35 ;  /* 0x000011230a00b986 */ /* 0x0001e2000c101124 */
[----:B------:R-:W-:Y:S05]  /*5120*/  @P5 BRA `(.L_x_187) ;  /* 0x00000000000c5947 */ /* 0x000fea0003800000 */
[----:B--2---:R-:W0:Y:S02]  /*5130*/  LDG.E.U8 R157, desc[UR36][R4.64+0x18] ;  /* 0x00001824049d7981 */ /* 0x004e24000c1e1100 */
[----:B0-----:R-:W-:-:S05]  /*5140*/  PRMT R9, R157, 0x8880, RZ ;  /* 0x000088809d097816 */ /* 0x001fca00000000ff */
[----:B------:R-:W-:-:S07]  /*5150*/  IMAD R22, R9, R156, RZ ;  /* 0x0000009c09167224 */ /* 0x000fce00078e02ff */
.L_x_187:
[----:B------:R-:W-:Y:S05]  /*5160*/  BSYNC B1 ;  /* 0x0000000000017941 */ /* 0x000fea0003800000 */
.L_x_186:
[----:B0-----:R-:W-:Y:S01]  /*5170*/  @!P5 IMAD R9, R36, R155, R22 ;  /* 0x0000009b2409d224 */ /* 0x001fe200078e0216 */
[----:B------:R-:W-:Y:S04]  /*5180*/  BSSY B1, `(.L_x_188) ;  /* 0x0000006000017945 */ /* 0x000fe80003800000 */
[----:B------:R0:W-:Y:S01]  /*5190*/  @!P5 STG.E.U8 desc[UR36][R6.64+0x18], R9 ;  /* 0x000018090600d986 */ /* 0x0001e2000c101124 */
[----:B------:R-:W-:Y:S05]  /*51a0*/  @P1 BRA `(.L_x_189) ;  /* 0x00000000000c1947 */ /* 0x000fea0003800000 */
[----:B--2---:R-:W0:Y:S02]  /*51b0*/  LDG.E.U8 R157, desc[UR36][R4.64+0x19] ;  /* 0x00001924049d7981 */ /* 0x004e24000c1e1100 */
[----:B0-----:R-:W-:-:S05]  /*51c0*/  PRMT R9, R157, 0x8880, RZ ;  /* 0x000088809d097816 */ /* 0x001fca00000000ff */
[----:B------:R-:W-:-:S07]  /*51d0*/  IMAD R22, R9, R156, RZ ;  /* 0x0000009c09167224 */ /* 0x000fce00078e02ff */
.L_x_189:
[----:B------:R-:W-:Y:S05]  /*51e0*/  BSYNC B1 ;  /* 0x0000000000017941 */ /* 0x000fea0003800000 */
.L_x_188:
        /* <DEDUP_REMOVED lines=11> */
.L_x_191:
[----:B------:R-:W-:Y:S05]  /*52a0*/  BSYNC B1 ;  /* 0x0000000000017941 */ /* 0x000fea0003800000 */
.L_x_190:
[----:B0-----:R-:W-:Y:S01]  /*52b0*/  @!P4 IMAD R9, R38, R155, R22 ;  /* 0x0000009b2609c224 */ /* 0x001fe200078e0216 */
[----:B------:R-:W-:Y:S04]  /*52c0*/  BSSY B1, `(.L_x_192) ;  /* 0x0000006000017945 */ /* 0x000fe80003800000 */
[----:B------:R0:W-:Y:S01]  /*52d0*/  @!P4 STG.E.U8 desc[UR36][R10.64+0x18], R9 ;  /* 0x000018090a00c986 */ /* 0x0001e2000c101124 */
[----:B------:R-:W-:Y:S05]  /*52e0*/  @P3 BRA `(.L_x_193) ;  /* 0x00000000000c3947 */ /* 0x000fea0003800000 */
[----:B--2---:R-:W0:Y:S02]  /*52f0*/  LDG.E.U8 R157, desc[UR36][R12.64+0x19] ;  /* 0x000019240c9d7981 */ /* 0x004e24000c1e1100 */
[----:B0-----:R-:W-:-:S05]  /*5300*/  PRMT R9, R157, 0x8880, RZ ;  /* 0x000088809d097816 */ /* 0x001fca00000000ff */
[----:B------:R-:W-:-:S07]  /*5310*/  IMAD R22, R9, R156, RZ ;  /* 0x0000009c09167224 */ /* 0x000fce00078e02ff */
.L_x_193:
[----:B------:R-:W-:Y:S05]  /*5320*/  BSYNC B1 ;  /* 0x0000000000017941 */ /* 0x000fea0003800000 */
.L_x_192:
[----:B------:R-:W-:Y:S01]  /*5330*/  @!P3 IMAD R39, R39, R155, R22 ;  /* 0x0000009b2727b224 */ /* 0x000fe200078e0216 */
[----:B------:R-:W-:Y:S04]  /*5340*/  BSSY B1, `(.L_x_194) ;  /* 0x0000006000017945 */ /* 0x000fe80003800000 */
[----:B------:R0:W-:Y:S01]  /*5350*/  @!P3 STG.E.U8 desc[UR36][R10.64+0x19], R39 ;  /* 0x000019270a00b986 */ /* 0x0001e2000c101124 */
[----:B------:R-:W-:Y:S05]  /*5360*/  @P5 BRA `(.L_x_195) ;  /* 0x00000000000c5947 */ /* 0x000fea0003800000 */
[----:B--2---:R-:W0:Y:S02]  /*5370*/  LDG.E.U8 R157, desc[UR36][R4.64+0x20] ;  /* 0x00002024049d7981 */ /* 0x004e24000c1e1100 */
[----:B0-----:R-:W-:-:S05]  /*5380*/  PRMT R9, R157, 0x8880, RZ ;  /* 0x000088809d097816 */ /* 0x001fca00000000ff */
[----:B------:R-:W-:-:S07]  /*5390*/  IMAD R22, R9, R156, RZ ;  /* 0x0000009c09167224 */ /* 0x000fce00078e02ff */
.L_x_195:
[----:B------:R-:W-:Y:S05]  /*53a0*/  BSYNC B1 ;  /* 0x0000000000017941 */ /* 0x000fea0003800000 */
.L_x_194:
[----:B0-----:R-:W-:Y:S01]  /*53b0*/  @!P5 IMAD R9, R40, R155, R22 ;  /* 0x0000009b2809d224 */ /* 0x001fe200078e0216 */
[----:B------:R-:W-:Y:S04]  /*53c0*/  BSSY B1, `(.L_x_196) ;  /* 0x0000006000017945 */ /* 0x000fe80003800000 */
[----:B------:R0:W-:Y:S01]  /*53d0*/  @!P5 STG.E.U8 desc[UR36][R6.64+0x20], R9 ;  /* 0x000020090600d986 */ /* 0x0001e2000c101124 */
[----:B------:R-:W-:Y:S05]  /*53e0*/  @P1 BRA `(.L_x_197) ;  /* 0x00000000000c1947 */ /* 0x000fea0003800000 */
[----:B--2---:R-:W0:Y:S02]  /*53f0*/  LDG.E.U8 R157, desc[UR36][R4.64+0x21] ;  /* 0x00002124049d7981 */ /* 0x004e24000c1e1100 */
[----:B0-----:R-:W-:-:S05]  /*5400*/  PRMT R9, R157, 0x8880, RZ ;  /* 0x000088809d097816 */ /* 0x001fca00000000ff */
[----:B------:R-:W-:-:S07]  /*5410*/  IMAD R22, R9, R156, RZ ;  /* 0x0000009c09167224 */ /* 0x000fce00078e02ff */
.L_x_197:
[----:B------:R-:W-:Y:S05]  /*5420*/  BSYNC B1 ;  /* 0x0000000000017941 */ /* 0x000fea0003800000 */
.L_x_196:
        /* <DEDUP_REMOVED lines=11> */
.L_x_199:
[----:B------:R-:W-:Y:S05]  /*54e0*/  BSYNC B1 ;  /* 0x0000000000017941 */ /* 0x000fea0003800000 */
.L_x_198:
[----:B0-----:R-:W-:Y:S01]  /*54f0*/  @!P4 IMAD R9, R42, R155, R22 ;  /* 0x0000009b2a09c224 */ /* 0x001fe200078e0216 */
[----:B------:R-:W-:Y:S04]  /*5500*/  BSSY B1, `(.L_x_200) ;  /* 0x0000006000017945 */ /* 0x000fe80003800000 */
[----:B------:R0:W-:Y:S01]  /*5510*/  @!P4 STG.E.U8 desc[UR36][R10.64+0x20], R9 ;  /* 0x000020090a00c986 */ /* 0x0001e2000c101124 */
[----:B------:R-:W-:Y:S05]  /*5520*/  @P3 BRA `(.L_x_201) ;  /* 0x00000000000c3947 */ /* 0x000fea0003800000 */
[----:B--2---:R-:W0:Y:S02]  /*5530*/  LDG.E.U8 R157, desc[UR36][R12.64+0x21] ;  /* 0x000021240c9d7981 */ /* 0x004e24000c1e1100 */
[----:B0-----:R-:W-:-:S05]  /*5540*/  PRMT R9, R157, 0x8880, RZ ;  /* 0x000088809d097816 */ /* 0x001fca00000000ff */
[----:B------:R-:W-:-:S07]  /*5550*/  IMAD R22, R9, R156, RZ ;  /* 0x0000009c09167224 */ /* 0x000fce00078e02ff */
.L_x_201:
[----:B------:R-:W-:Y:S05]  /*5560*/  BSYNC B1 ;  /* 0x0000000000017941 */ /* 0x000fea0003800000 */
.L_x_200:
[----:B------:R-:W-:Y:S01]  /*5570*/  @!P3 IMAD R43, R43, R155, R22 ;  /* 0x0000009b2b2bb224 */ /* 0x000fe200078e0216 */
[----:B------:R-:W-:Y:S04]  /*5580*/  BSSY B1, `(.L_x_202) ;  /* 0x0000006000017945 */ /* 0x000fe80003800000 */
[----:B------:R0:W-:Y:S01]  /*5590*/  @!P3 STG.E.U8 desc[UR36][R10.64+0x21], R43 ;  /* 0x0000212b0a00b986 */ /* 0x0001e2000c101124 */
[----:B------:R-:W-:Y:S05]  /*55a0*/  @P5 BRA `(.L_x_203) ;  /* 0x00000000000c5947 */ /* 0x000fea0003800000 */
[----:B--2---:R-:W0:Y:S02]  /*55b0*/  LDG.E.U8 R157, desc[UR36][R4.64+0x28] ;  /* 0x00002824049d7981 */ /* 0x004e24000c1e1100 */
[----:B0-----:R-:W-:-:S05]  /*55c0*/  PRMT R9, R157, 0x8880, RZ ;  /* 0x000088809d097816 */ /* 0x001fca00000000ff */
[----:B------:R-:W-:-:S07]  /*55d0*/  IMAD R22, R9, R156, RZ ;  /* 0x0000009c09167224 */ /* 0x000fce00078e02ff */
.L_x_203:
[----:B------:R-:W-:Y:S05]  /*55e0*/  BSYNC B1 ;  /* 0x0000000000017941 */ /* 0x000fea0003800000 */
.L_x_202:
[----:B0-----:R-:W-:Y:S01]  /*55f0*/  @!P5 IMAD R9, R44, R155, R22 ;  /* 0x0000009b2c09d224 */ /* 0x001fe200078e0216 */
[----:B------:R-:W-:Y:S04]  /*5600*/  BSSY B1, `(.L_x_204) ;  /* 0x0000006000017945 */ /* 0x000fe80003800000 */
[----:B------:R0:W-:Y:S01]  /*5610*/  @!P5 STG.E.U8 desc[UR36][R6.64+0x28], R9 ;  /* 0x000028090600d986 */ /* 0x0001e2000c101124 */
[----:B------:R-:W-:Y:S05]  /*5620*/  @P1 BRA `(.L_x_205) ;  /* 0x00000000000c1947 */ /* 0x000fea0003800000 */
[----:B--2---:R-:W0:Y:S02]  /*5630*/  LDG.E.U8 R157, desc[UR36][R4.64+0x29] ;  /* 0x00002924049d7981 */ /* 0x004e24000c1e1100 */
[----:B0-----:R-:W-:-:S05]  /*5640*/  PRMT R9, R157, 0x8880, RZ ;  /* 0x000088809d097816 */ /* 0x001fca00000000ff */
[----:B------:R-:W-:-:S07]  /*5650*/  IMAD R22, R9, R156, RZ ;  /* 0x0000009c09167224 */ /* 0x000fce00078e02ff */
.L_x_205:
[----:B------:R-:W-:Y:S05]  /*5660*/  BSYNC B1 ;  /* 0x0000000000017941 */ /* 0x000fea0003800000 */
.L_x_204:
        /* <DEDUP_REMOVED lines=11> */
.L_x_207:
[----:B------:R-:W-:Y:S05]  /*5720*/  BSYNC B1 ;  /* 0x0000000000017941 */ /* 0x000fea0003800000 */
.L_x_206:
[----:B0-----:R-:W-:Y:S01]  /*5730*/  @!P4 IMAD R9, R46, R155, R22 ;  /* 0x0000009b2e09c224 */ /* 0x001fe200078e0216 */
[----:B------:R-:W-:Y:S04]  /*5740*/  BSSY B1, `(.L_x_208) ;  /* 0x0000006000017945 */ /* 0x000fe80003800000 */
[----:B------:R0:W-:Y:S01]  /*5750*/  @!P4 STG.E.U8 desc[UR36][R10.64+0x28], R9 ;  /* 0x000028090a00c986 */ /* 0x0001e2000c101124 */
[----:B------:R-:W-:Y:S05]  /*5760*/  @P3 BRA `(.L_x_209) ;  /* 0x00000000000c3947 */ /* 0x000fea0003800000 */
[----:B--2---:R-:W0:Y:S02]  /*5770*/  LDG.E.U8 R157, desc[UR36][R12.64+0x29] ;  /* 0x000029240c9d7981 */ /* 0x004e24000c1e1100 */
[----:B0-----:R-:W-:-:S05]  /*5780*/  PRMT R9, R157, 0x8880, RZ ;  /* 0x000088809d097816 */ /* 0x001fca00000000ff */
[----:B------:R-:W-:-:S07]  /*5790*/  IMAD R22, R9, R156, RZ ;  /* 0x0000009c09167224 */ /* 0x000fce00078e02ff */
.L_x_209:
[----:B------:R-:W-:Y:S05]  /*57a0*/  BSYNC B1 ;  /* 0x0000000000017941 */ /* 0x000fea0003800000 */
.L_x_208:
[----:B------:R-:W-:Y:S01]  /*57b0*/  @!P3 IMAD R47, R47, R155, R22 ;  /* 0x0000009b2f2fb224 */ /* 0x000fe200078e0216 */
[----:B------:R-:W-:Y:S04]  /*57c0*/  BSSY B1, `(.L_x_210) ;  /* 0x0000006000017945 */ /* 0x000fe80003800000 */
[----:B------:R0:W-:Y:S01]  /*57d0*/  @!P3 STG.E.U8 desc[UR36][R10.64+0x29], R47 ;  /* 0x0000292f0a00b986 */ /* 0x0001e2000c101124 */
[----:B------:R-:W-:Y:S05]  /*57e0*/  @P5 BRA `(.L_x_211) ;  /* 0x00000000000c5947 */ /* 0x000fea0003800000 */
[----:B--2---:R-:W0:Y:S02]  /*57f0*/  LDG.E.U8 R157, desc[UR36][R4.64+0x30] ;  /* 0x00003024049d7981 */ /* 0x004e24000c1e1100 */
[----:B0-----:R-:W-:-:S05]  /*5800*/  PRMT R9, R157, 0x8880, RZ ;  /* 0x000088809d097816 */ /* 0x001fca00000000ff */
[----:B------:R-:W-:-:S07]  /*5810*/  IMAD R22, R9, R156, RZ ;  /* 0x0000009c09167224 */ /* 0x000fce00078e02ff */
.L_x_211:
[----:B------:R-:W-:Y:S05]  /*5820*/  BSYNC B1 ;  /* 0x0000000000017941 */ /* 0x000fea0003800000 */
.L_x_210:
[----:B0-----:R-:W-:Y:S01]  /*5830*/  @!P5 IMAD R9, R48, R155, R22 ;  /* 0x0000009b3009d224 */ /* 0x001fe200078e0216 */
[----:B------:R-:W-:Y:S04]  /*5840*/  BSSY B1, `(.L_x_212) ;  /* 0x0000006000017945 */ /* 0x000fe80003800000 */
[----:B------:R0:W-:Y:S01]  /*5850*/  @!P5 STG.E.U8 desc[UR36][R6.64+0x30], R9 ;  /* 0x000030090600d986 */ /* 0x0001e2000c101124 */
[----:B------:R-:W-:Y:S05]  /*5860*/  @P1 BRA `(.L_x_213) ;  /* 0x00000000000c1947 */ /* 0x000fea0003800000 */
[----:B--2---:R-:W0:Y:S02]  /*5870*/  LDG.E.U8 R157, desc[UR36][R4.64+0x31] ;  /* 0x00003124049d7981 */ /* 0x004e24000c1e1100 */
[----:B0-----:R-:W-:-:S05]  /*5880*/  PRMT R9, R157, 0x8880, RZ ;  /* 0x000088809d097816 */ /* 0x001fca00000000ff */
[----:B------:R-:W-:-:S07]  /*5890*/  IMAD R22, R9, R156, RZ ;  /* 0x0000009c09167224 */ /* 0x000fce00078e02ff */
.L_x_213:
[----:B------:R-:W-:Y:S05]  /*58a0*/  BSYNC B1 ;  /* 0x0000000000017941 */ /* 0x000fea0003800000 */
.L_x_212:
        /* <DEDUP_REMOVED lines=11> */
.L_x_215:
[----:B------:R-:W-:Y:S05]  /*5960*/  BSYNC B1 ;  /* 0x0000000000017941 */ /* 0x000fea0003800000 */
.L_x_214:
[----:B0-----:R-:W-:Y:S01]  /*5970*/  @!P4 IMAD R9, R50, R155, R22 ;  /* 0x0000009b3209c224 */ /* 0x001fe200078e0216 */
[----:B------:R-:W-:Y:S04]  /*5980*/  BSSY B1, `(.L_x_216) ;  /* 0x0000006000017945 */ /* 0x000fe80003800000 */
[----:B------:R0:W-:Y:S01]  /*5990*/  @!P4 STG.E.U8 desc[UR36][R10.64+0x30], R9 ;  /* 0x000030090a00c986 */ /* 0x0001e2000c101124 */
[----:B------:R-:W-:Y:S05]  /*59a0*/  @P3 BRA `(.L_x_217) ;  /* 0x00000000000c3947 */ /* 0x000fea0003800000 */
[----:B--2---:R-:W0:Y:S02]  /*59b0*/  LDG.E.U8 R157, desc[UR36][R12.64+0x31] ;  /* 0x000031240c9d7981 */ /* 0x004e24000c1e1100 */
[----:B0-----:R-:W-:-:S05]  /*59c0*/  PRMT R9, R157, 0x8880, RZ ;  /* 0x000088809d097816 */ /* 0x001fca00000000ff */
[----:B------:R-:W-:-:S07]  /*59d0*/  IMAD R22, R9, R156, RZ ;  /* 0x0000009c09167224 */ /* 0x000fce00078e02ff */
.L_x_217:
[----:B------:R-:W-:Y:S05]  /*59e0*/  BSYNC B1 ;  /* 0x0000000000017941 */ /* 0x000fea0003800000 */
.L_x_216:
[----:B------:R-:W-:Y:S01]  /*59f0*/  @!P3 IMAD R51, R51, R155, R22 ;  /* 0x0000009b3333b224 */ /* 0x000fe200078e0216 */
[----:B------:R-:W-:Y:S04]  /*5a00*/  BSSY B1, `(.L_x_218) ;  /* 0x0000006000017945 */ /* 0x000fe80003800000 */
[----:B------:R0:W-:Y:S01]  /*5a10*/  @!P3 STG.E.U8 desc[UR36][R10.64+0x31], R51 ;  /* 0x000031330a00b986 */ /* 0x0001e2000c101124 */
[----:B------:R-:W-:Y:S05]  /*5a20*/  @P5 BRA `(.L_x_219) ;  /* 0x00000000000c5947 */ /* 0x000fea0003800000 */
[----:B--2---:R-:W0:Y:S02]  /*5a30*/  LDG.E.U8 R157, desc[UR36][R4.64+0x38] ;  /* 0x00003824049d7981 */ /* 0x004e24000c1e1100 */
[----:B0-----:R-:W-:-:S05]  /*5a40*/  PRMT R9, R157, 0x8880, RZ ;  /* 0x000088809d097816 */ /* 0x001fca00000000ff */
[----:B------:R-:W-:-:S07]  /*5a50*/  IMAD R22, R9, R156, RZ ;  /* 0x0000009c09167224 */ /* 0x000fce00078e02ff */
.L_x_219:
[----:B------:R-:W-:Y:S05]  /*5a60*/  BSYNC B1 ;  /* 0x0000000000017941 */ /* 0x000fea0003800000 */
.L_x_218:
[----:B0-----:R-:W-:Y:S01]  /*5a70*/  @!P5 IMAD R9, R52, R155, R22 ;  /* 0x0000009b3409d224 */ /* 0x001fe200078e0216 */
[----:B------:R-:W-:Y:S04]  /*5a80*/  BSSY B1, `(.L_x_220) ;  /* 0x0000006000017945 */ /* 0x000fe80003800000 */
[----:B------:R0:W-:Y:S01]  /*5a90*/  @!P5 STG.E.U8 desc[UR36][R6.64+0x38], R9 ;  /* 0x000038090600d986 */ /* 0x0001e2000c101124 */
[----:B------:R-:W-:Y:S05]  /*5aa0*/  @P1 BRA `(.L_x_221) ;  /* 0x00000000000c1947 */ /* 0x000fea0003800000 */
[----:B--2---:R-:W0:Y:S02]  /*5ab0*/  LDG.E.U8 R157, desc[UR36][R4.64+0x39] ;  /* 0x00003924049d7981 */ /* 0x004e24000c1e1100 */
[----:B0-----:R-:W-:-:S05]  /*5ac0*/  PRMT R9, R157, 0x8880, RZ ;  /* 0x000088809d097816 */ /* 0x001fca00000000ff */
[----:B------:R-:W-:-:S07]  /*5ad0*/  IMAD R22, R9, R156, RZ ;  /* 0x0000009c09167224 */ /* 0x000fce00078e02ff */
.L_x_221:
[----:B------:R-:W-:Y:S05]  /*5ae0*/  BSYNC B1 ;  /* 0x0000000000017941 */ /* 0x000fea0003800000 */
.L_x_220:
        /* <DEDUP_REMOVED lines=11> */
.L_x_223:
[----:B------:R-:W-:Y:S05]  /*5ba0*/  BSYNC B1 ;  /* 0x0000000000017941 */ /* 0x000fea0003800000 */
.L_x_222:
[----:B0-----:R-:W-:Y:S01]  /*5bb0*/  @!P4 IMAD R9, R54, R155, R22 ;  /* 0x0000009b3609c224 */ /* 0x001fe200078e0216 */
[----:B------:R-:W-:Y:S04]  /*5bc0*/  BSSY B1, `(.L_x_224) ;  /* 0x0000006000017945 */ /* 0x000fe80003800000 */
[----:B------:R0:W-:Y:S01]  /*5bd0*/  @!P4 STG.E.U8 desc[UR36][R10.64+0x38], R9 ;  /* 0x000038090a00c986 */ /* 0x0001e2000c101124 */
[----:B------:R-:W-:Y:S05]  /*5be0*/  @P3 BRA `(.L_x_225) ;  /* 0x00000000000c3947 */ /* 0x000fea0003800000 */
[----:B--2---:R-:W0:Y:S02]  /*5bf0*/  LDG.E.U8 R157, desc[UR36][R12.64+0x39] ;  /* 0x000039240c9d7981 */ /* 0x004e24000c1e1100 */
[----:B0-----:R-:W-:-:S05]  /*5c00*/  PRMT R9, R157, 0x8880, RZ ;  /* 0x000088809d097816 */ /* 0x001fca00000000ff */
[----:B------:R-:W-:-:S07]  /*5c10*/  IMAD R22, R9, R156, RZ ;  /* 0x0000009c09167224 */ /* 0x000fce00078e02ff */
.L_x_225:
[----:B------:R-:W-:Y:S05]  /*5c20*/  BSYNC B1 ;  /* 0x0000000000017941 */ /* 0x000fea0003800000 */
.L_x_224:
[----:B------:R-:W-:Y:S01]  /*5c30*/  @!P3 IMAD R55, R55, R155, R22 ;  /* 0x0000009b3737b224 */ /* 0x000fe200078e0216 */
[----:B------:R-:W-:Y:S04]  /*5c40*/  BSSY B1, `(.L_x_226) ;  /* 0x0000006000017945 */ /* 0x000fe80003800000 */
[----:B------:R0:W-:Y:S01]  /*5c50*/  @!P3 STG.E.U8 desc[UR36][R10.64+0x39], R55 ;  /* 0x000039370a00b986 */ /* 0x0001e2000c101124 */
[----:B------:R-:W-:Y:S05]  /*5c60*/  @P5 BRA `(.L_x_227) ;  /* 0x00000000000c5947 */ /* 0x000fea0003800000 */
[----:B--2---:R-:W0:Y:S02]  /*5c70*/  LDG.E.U8 R157, desc[UR36][R4.64+0x40] ;  /* 0x00004024049d7981 */ /* 0x004e24000c1e1100 */
[----:B0-----:R-:W-:-:S05]  /*5c80*/  PRMT R9, R157, 0x8880, RZ ;  /* 0x000088809d097816 */ /* 0x001fca00000000ff */
[----:B------:R-:W-:-:S07]  /*5c90*/  IMAD R22, R9, R156, RZ ;  /* 0x0000009c09167224 */ /* 0x000fce00078e02ff */
.L_x_227:
[----:B------:R-:W-:Y:S05]  /*5ca0*/  BSYNC B1 ;  /* 0x0000000000017941 */ /* 0x000fea0003800000 */
.L_x_226:
[----:B0-----:R-:W-:Y:S01]  /*5cb0*/  @!P5 IMAD R9, R56, R155, R22 ;  /* 0x0000009b3809d224 */ /* 0x001fe200078e0216 */
[----:B------:R-:W-:Y:S04]  /*5cc0*/  BSSY B1, `(.L_x_228) ;  /* 0x0000006000017945 */ /* 0x000fe80003800000 */
[----:B------:R0:W-:Y:S01]  /*5cd0*/  @!P5 STG.E.U8 desc[UR36][R6.64+0x40], R9 ;  /* 0x000040090600d986 */ /* 0x0001e2000c101124 */
[----:B------:R-:W-:Y:S05]  /*5ce0*/  @P1 BRA `(.L_x_229) ;  /* 0x00000000000c1947 */ /* 0x000fea0003800000 */
[----:B--2---:R-:W0:Y:S02]  /*5cf0*/  LDG.E.U8 R157, desc[UR36][R4.64+0x41] ;  /* 0x00004124049d7981 */ /* 0x004e24000c1e1100 */
[----:B0-----:R-:W-:-:S05]  /*5d00*/  PRMT R9, R157, 0x8880, RZ ;  /* 0x000088809d097816 */ /* 0x001fca00000000ff */
[----:B------:R-:W-:-:S07]  /*5d10*/  IMAD R22, R9, R156, RZ ;  /* 0x0000009c09167224 */ /* 0x000fce00078e02ff */
.L_x_229:
[----:B------:R-:W-:Y:S05]  /*5d20*/  BSYNC B1 ;  /* 0x0000000000017941 */ /* 0x000fea0003800000 */
.L_x_228:
        /* <DEDUP_REMOVED lines=11> */
.L_x_231:
[----:B------:R-:W-:Y:S05]  /*5de0*/  BSYNC B1 ;  /* 0x0000000000017941 */ /* 0x000fea0003800000 */
.L_x_230:
[----:B0-----:R-:W-:Y:S01]  /*5df0*/  @!P4 IMAD R9, R58, R155, R22 ;  /* 0x0000009b3a09c224 */ /* 0x001fe200078e0216 */
[----:B------:R-:W-:Y:S04]  /*5e00*/  BSSY B1, `(.L_x_232) ;  /* 0x0000006000017945 */ /* 0x000fe80003800000 */
[----:B------:R0:W-:Y:S01]  /*5e10*/  @!P4 STG.E.U8 desc[UR36][R10.64+0x40], R9 ;  /* 0x000040090a00c986 */ /* 0x0001e2000c101124 */
[----:B------:R-:W-:Y:S05]  /*5e20*/  @P3 BRA `(.L_x_233) ;  /* 0x00000000000c3947 */ /* 0x000fea0003800000 */
[----:B--2---:R-:W0:Y:S02]  /*5e30*/  LDG.E.U8 R157, desc[UR36][R12.64+0x41] ;  /* 0x000041240c9d7981 */ /* 0x004e24000c1e1100 */
[----:B0-----:R-:W-:-:S05]  /*5e40*/  PRMT R9, R157, 0x8880, RZ ;  /* 0x000088809d097816 */ /* 0x001fca00000000ff */
[----:B------:R-:W-:-:S07]  /*5e50*/  IMAD R22, R9, R156, RZ ;  /* 0x0000009c09167224 */ /* 0x000fce00078e02ff */
.L_x_233:
[----:B------:R-:W-:Y:S05]  /*5e60*/  BSYNC B1 ;  /* 0x0000000000017941 */ /* 0x000fea0003800000 */
.L_x_232:
[----:B------:R-:W-:Y:S01]  /*5e70*/  @!P3 IMAD R59, R59, R155, R22 ;  /* 0x0000009b3b3bb224 */ /* 0x000fe200078e0216 */
[----:B------:R-:W-:Y:S04]  /*5e80*/  BSSY B1, `(.L_x_234) ;  /* 0x0000006000017945 */ /* 0x000fe80003800000 */
[----:B------:R0:W-:Y:S01]  /*5e90*/  @!P3 STG.E.U8 desc[UR36][R10.64+0x41], R59 ;  /* 0x0000413b0a00b986 */ /* 0x0001e2000c101124 */
[----:B------:R-:W-:Y:S05]  /*5ea0*/  @P5 BRA `(.L_x_235) ;  /* 0x00000000000c5947 */ /* 0x000fea0003800000 */
[----:B--2---:R-:W0:Y:S02]  /*5eb0*/  LDG.E.U8 R157, desc[UR36][R4.64+0x48] ;  /* 0x00004824049d7981 */ /* 0x004e24000c1e1100 */
[----:B0-----:R-:W-:-:S05]  /*5ec0*/  PRMT R9, R157, 0x8880, RZ ;  /* 0x000088809d097816 */ /* 0x001fca00000000ff */
[----:B------:R-:W-:-:S07]  /*5ed0*/  IMAD R22, R9, R156, RZ ;  /* 0x0000009c09167224 */ /* 0x000fce00078e02ff */
.L_x_235:
[----:B------:R-:W-:Y:S05]  /*5ee0*/  BSYNC B1 ;  /* 0x0000000000017941 */ /* 0x000fea0003800000 */
.L_x_234:
[----:B0-----:R-:W-:Y:S01]  /*5ef0*/  @!P5 IMAD R9, R60, R155, R22 ;  /* 0x0000009b3c09d224 */ /* 0x001fe200078e0216 */
[----:B------:R-:W-:Y:S04]  /*5f00*/  BSSY B1, `(.L_x_236) ;  /* 0x0000006000017945 */ /* 0x000fe80003800000 */
[----:B------:R0:W-:Y:S01]  /*5f10*/  @!P5 STG.E.U8 desc[UR36][R6.64+0x48], R9 ;  /* 0x000048090600d986 */ /* 0x0001e2000c101124 */
[----:B------:R-:W-:Y:S05]  /*5f20*/  @P1 BRA `(.L_x_237) ;  /* 0x00000000000c1947 */ /* 0x000fea0003800000 */
[----:B--2---:R-:W0:Y:S02]  /*5f30*/  LDG.E.U8 R157, desc[UR36][R4.64+0x49] ;  /* 0x00004924049d7981 */ /* 0x004e24000c1e1100 */
[----:B0-----:R-:W-:-:S05]  /*5f40*/  PRMT R9, R157, 0x8880, RZ ;  /* 0x000088809d097816 */ /* 0x001fca00000000ff */
[----:B------:R-:W-:-:S07]  /*5f50*/  IMAD R22, R9, R156, RZ ;  /* 0x0000009c09167224 */ /* 0x000fce00078e02ff */
.L_x_237:
[----:B------:R-:W-:Y:S05]  /*5f60*/  BSYNC B1 ;  /* 0x0000000000017941 */ /* 0x000fea0003800000 */
.L_x_236:
        /* <DEDUP_REMOVED lines=11> */
.L_x_239:
[----:B------:R-:W-:Y:S05]  /*6020*/  BSYNC B1 ;  /* 0x0000000000017941 */ /* 0x000fea0003800000 */
.L_x_238:
[----:B0-----:R-:W-:Y:S01]  /*6030*/  @!P4 IMAD R9, R62, R155, R22 ;  /* 0x0000009b3e09c224 */ /* 0x001fe200078e0216 */
[----:B------:R-:W-:Y:S04]  /*6040*/  BSSY B1, `(.L_x_240) ;  /* 0x0000006000017945 */ /* 0x000fe80003800000 */
[----:B------:R0:W-:Y:S01]  /*6050*/  @!P4 STG.E.U8 desc[UR36][R10.64+0x48], R9 ;  /* 0x000048090a00c986 */ /* 0x0001e2000c101124 */
[----:B------:R-:W-:Y:S05]  /*6060*/  @P3 BRA `(.L_x_241) ;  /* 0x00000000000c3947 */ /* 0x000fea0003800000 */
[----:B--2---:R-:W0:Y:S02]  /*6070*/  LDG.E.U8 R157, desc[UR36][R12.64+0x49] ;  /* 0x000049240c9d7981 */ /* 0x004e24000c1e1100 */
[----:B0-----:R-:W-:-:S05]  /*6080*/  PRMT R9, R157, 0x8880, RZ ;  /* 0x000088809d097816 */ /* 0x001fca00000000ff */
[----:B------:R-:W-:-:S07]  /*6090*/  IMAD R22, R9, R156, RZ ;  /* 0x0000009c09167224 */ /* 0x000fce00078e02ff */
.L_x_241:
[----:B------:R-:W-:Y:S05]  /*60a0*/  BSYNC B1 ;  /* 0x0000000000017941 */ /* 0x000fea0003800000 */
.L_x_240:
[----:B------:R-:W-:Y:S01]  /*60b0*/  @!P3 IMAD R63, R63, R155, R22 ;  /* 0x0000009b3f3fb224 */ /* 0x000fe200078e0216 */
[----:B------:R-:W-:Y:S04]  /*60c0*/  BSSY B1, `(.L_x_242) ;  /* 0x0000006000017945 */ /* 0x000fe80003800000 */
[----:B------:R0:W-:Y:S01]  /*60d0*/  @!P3 STG.E.U8 desc[UR36][R10.64+0x49], R63 ;  /* 0x0000493f0a00b986 */ /* 0x0001e2000c101124 */
[----:B------:R-:W-:Y:S05]  /*60e0*/  @P5 BRA `(.L_x_243) ;  /* 0x00000000000c5947 */ /* 0x000fea0003800000 */
[----:B--2---:R-:W0:Y:S02]  /*60f0*/  LDG.E.U8 R157, desc[UR36][R4.64+0x50] ;  /* 0x00005024049d7981 */ /* 0x004e24000c1e1100 */
[----:B0-----:R-:W-:-:S05]  /*6100*/  PRMT R9, R157, 0x8880, RZ ;  /* 0x000088809d097816 */ /* 0x001fca00000000ff */
[----:B------:R-:W-:-:S07]  /*6110*/  IMAD R22, R9, R156, RZ ;  /* 0x0000009c09167224 */ /* 0x000fce00078e02ff */
.L_x_243:
[----:B------:R-:W-:Y:S05]  /*6120*/  BSYNC B1 ;  /* 0x0000000000017941 */ /* 0x000fea0003800000 */
.L_x_242:
[----:B0-----:R-:W-:Y:S01]  /*6130*/  @!P5 IMAD R9, R64, R155, R22 ;  /* 0x0000009b4009d224 */ /* 0x001fe200078e0216 */
[----:B------:R-:W-:Y:S04]  /*6140*/  BSSY B1, `(.L_x_244) ;  /* 0x0000006000017945 */ /* 0x000fe80003800000 */
[----:B------:R0:W-:Y:S01]  /*6150*/  @!P5 STG.E.U8 desc[UR36][R6.64+0x50], R9 ;  /* 0x000050090600d986 */ /* 0x0001e2000c101124 */
[----:B------:R-:W-:Y:S05]  /*6160*/  @P1 BRA `(.L_x_245) ;  /* 0x00000000000c1947 */ /* 0x000fea0003800000 */
[----:B--2---:R-:W0:Y:S02]  /*6170*/  LDG.E.U8 R157, desc[UR36][R4.64+0x51] ;  /* 0x00005124049d7981 */ /* 0x004e24000c1e1100 */
[----:B0-----:R-:W-:-:S05]  /*6180*/  PRMT R9, R157, 0x8880, RZ ;  /* 0x000088809d097816 */ /* 0x001fca00000000ff */
[----:B------:R-:W-:-:S07]  /*6190*/  IMAD R22, R9, R156, RZ ;  /* 0x0000009c09167224 */ /* 0x000fce00078e02ff */
.L_x_245:
[----:B------:R-:W-:Y:S05]  /*61a0*/  BSYNC B1 ;  /* 0x0000000000017941 */ /* 0x000fea0003800000 */
.L_x_244:
        /* <DEDUP_REMOVED lines=11> */
.L_x_247:
[----:B------:R-:W-:Y:S05]  /*6260*/  BSYNC B1 ;  /* 0x0000000000017941 */ /* 0x000fea0003800000 */
.L_x_246:
[----:B0-----:R-:W-:Y:S01]  /*6270*/  @!P4 IMAD R9, R66, R155, R22 ;  /* 0x0000009b4209c224 */ /* 0x001fe200078e0216 */
[----:B------:R-:W-:Y:S04]  /*6280*/  BSSY B1, `(.L_x_248) ;  /* 0x0000006000017945 */ /* 0x000fe80003800000 */
[----:B------:R0:W-:Y:S01]  /*6290*/  @!P4 STG.E.U8 desc[UR36][R10.64+0x50], R9 ;  /* 0x000050090a00c986 */ /* 0x0001e2000c101124 */
[----:B------:R-:W-:Y:S05]  /*62a0*/  @P3 BRA `(.L_x_249) ;  /* 0x00000000000c3947 */ /* 0x000fea0003800000 */
[----:B--2---:R-:W0:Y:S02]  /*62b0*/  LDG.E.U8 R157, desc[UR36][R12.64+0x51] ;  /* 0x000051240c9d7981 */ /* 0x004e24000c1e1100 */
[----:B0-----:R-:W-:-:S05]  /*62c0*/  PRMT R9, R157, 0x8880, RZ ;  /* 0x000088809d097816 */ /* 0x001fca00000000ff */
[----:B------:R-:W-:-:S07]  /*62d0*/  IMAD R22, R9, R156, RZ ;  /* 0x0000009c09167224 */ /* 0x000fce00078e02ff */
.L_x_249:
[----:B------:R-:W-:Y:S05]  /*62e0*/  BSYNC B1 ;  /* 0x0000000000017941 */ /* 0x000fea0003800000 */
.L_x_248:
[----:B------:R-:W-:Y:S01]  /*62f0*/  @!P3 IMAD R67, R67, R155, R22 ;  /* 0x0000009b4343b224 */ /* 0x000fe200078e0216 */
[----:B------:R-:W-:Y:S04]  /*6300*/  BSSY B1, `(.L_x_250) ;  /* 0x0000006000017945 */ /* 0x000fe80003800000 */
[----:B------:R0:W-:Y:S01]  /*6310*/  @!P3 STG.E.U8 desc[UR36][R10.64+0x51], R67 ;  /* 0x000051430a00b986 */ /* 0x0001e2000c101124 */
[----:B------:R-:W-:Y:S05]  /*6320*/  @P5 BRA `(.L_x_251) ;  /* 0x00000000000c5947 */ /* 0x000fea0003800000 */
[----:B--2---:R-:W0:Y:S02]  /*6330*/  LDG.E.U8 R157, desc[UR36][R4.64+0x58] ;  /* 0x00005824049d7981 */ /* 0x004e24000c1e1100 */
[----:B0-----:R-:W-:-:S05]  /*6340*/  PRMT R9, R157, 0x8880, RZ ;  /* 0x000088809d097816 */ /* 0x001fca00000000ff */
[----:B------:R-:W-:-:S07]  /*6350*/  IMAD R22, R9, R156, RZ ;  /* 0x0000009c09167224 */ /* 0x000fce00078e02ff */
.L_x_251:
[----:B------:R-:W-:Y:S05]  /*6360*/  BSYNC B1 ;  /* 0x0000000000017941 */ /* 0x000fea0003800000 */
.L_x_250:
[----:B0-----:R-:W-:Y:S01]  /*6370*/  @!P5 IMAD R9, R68, R155, R22 ;  /* 0x0000009b4409d224 */ /* 0x001fe200078e0216 */
[----:B------:R-:W-:Y:S04]  /*6380*/  BSSY B1, `(.L_x_252) ;  /* 0x0000006000017945 */ /* 0x000fe80003800000 */
[----:B------:R0:W-:Y:S01]  /*6390*/  @!P5 STG.E.U8 desc[UR36][R6.64+0x58], R9 ;  /* 0x000058090600d986 */ /* 0x0001e2000c101124 */
[----:B------:R-:W-:Y:S05]  /*63a0*/  @P1 BRA `(.L_x_253) ;  /* 0x00000000000c1947 */ /* 0x000fea0003800000 */
[----:B--2---:R-:W0:Y:S02]  /*63b0*/  LDG.E.U8 R157, desc[UR36][R4.64+0x59] ;  /* 0x00005924049d7981 */ /* 0x004e24000c1e1100 */
[----:B0-----:R-:W-:-:S05]  /*63c0*/  PRMT R9, R157, 0x8880, RZ ;  /* 0x000088809d097816 */ /* 0x001fca00000000ff */
[----:B------:R-:W-:-:S07]  /*63d0*/  IMAD R22, R9, R156, RZ ;  /* 0x0000009c09167224 */ /* 0x000fce00078e02ff */
.L_x_253:
[----:B------:R-:W-:Y:S05]  /*63e0*/  BSYNC B1 ;  /* 0x0000000000017941 */ /* 0x000fea0003800000 */
.L_x_252:
        /* <DEDUP_REMOVED lines=11> */
.L_x_255:
[----:B------:R-:W-:Y:S05]  /*64a0*/  BSYNC B1 ;  /* 0x0000000000017941 */ /* 0x000fea0003800000 */
.L_x_254:
[----:B0-----:R-:W-:Y:S01]  /*64b0*/  @!P4 IMAD R9, R70, R155, R22 ;  /* 0x0000009b4609c224 */ /* 0x001fe200078e0216 */
[----:B------:R-:W-:Y:S04]  /*64c0*/  BSSY B1, `(.L_x_256) ;  /* 0x0000006000017945 */ /* 0x000fe80003800000 */
[----:B------:R0:W-:Y:S01]  /*64d0*/  @!P4 STG.E.U8 desc[UR36][R10.64+0x58], R9 ;  /* 0x000058090a00c986 */ /* 0x0001e2000c101124 */
[----:B------:R-:W-:Y:S05]  /*64e0*/  @P3 BRA `(.L_x_257) ;  /* 0x00000000000c3947 */ /* 0x000fea0003800000 */
[----:B--2---:R-:W0:Y:S02]  /*64f0*/  LDG.E.U8 R157, desc[UR36][R12.64+0x59] ;  /* 0x000059240c9d7981 */ /* 0x004e24000c1e1100 */
[----:B0-----:R-:W-:-:S05]  /*6500*/  PRMT R9, R157, 0x8880, RZ ;  /* 0x000088809d097816 */ /* 0x001fca00000000ff */
[----:B------:R-:W-:-:S07]  /*6510*/  IMAD R22, R9, R156, RZ ;  /* 0x0000009c09167224 */ /* 0x000fce00078e02ff */
.L_x_257:
[----:B------:R-:W-:Y:S05]  /*6520*/  BSYNC B1 ;  /* 0x0000000000017941 */ /* 0x000fea0003800000 */
.L_x_256:
[----:B------:R-:W-:Y:S01]  /*6530*/  @!P3 IMAD R71, R71, R155, R22 ;  /* 0x0000009b4747b224 */ /* 0x000fe200078e0216 */
[----:B------:R-:W-:Y:S04]  /*6540*/  BSSY B1, `(.L_x_258) ;  /* 0x0000006000017945 */ /* 0x000fe80003800000 */
[----:B------:R0:W-:Y:S01]  /*6550*/  @!P3 STG.E.U8 desc[UR36][R10.64+0x59], R71 ;  /* 0x000059470a00b986 */ /* 0x0001e2000c101124 */
[----:B------:R-:W-:Y:S05]  /*6560*/  @P5 BRA `(.L_x_259) ;  /* 0x00000000000c5947 */ /* 0x000fea0003800000 */
[----:B--2---:R-:W0:Y:S02]  /*6570*/  LDG.E.U8 R157, desc[UR36][R4.64+0x60] ;  /* 0x00006024049d7981 */ /* 0x004e24000c1e1100 */
[----:B0-----:R-:W-:-:S05]  /*6580*/  PRMT R9, R157, 0x8880, RZ ;  /* 0x000088809d097816 */ /* 0x001fca00000000ff */
[----:B------:R-:W-:-:S07]  /*6590*/  IMAD R22, R9, R156, RZ ;  /* 0x0000009c09167224 */ /* 0x000fce00078e02ff */
.L_x_259:
[----:B------:R-:W-:Y:S05]  /*65a0*/  BSYNC B1 ;  /* 0x0000000000017941 */ /* 0x000fea0003800000 */
.L_x_258:
[----:B0-----:R-:W-:Y:S01]  /*65b0*/  @!P5 IMAD R9, R72, R155, R22 ;  /* 0x0000009b4809d224 */ /* 0x001fe200078e0216 */
[----:B------:R-:W-:Y:S04]  /*65c0*/  BSSY B1, `(.L_x_260) ;  /* 0x0000006000017945 */ /* 0x000fe80003800000 */
[----:B------:R0:W-:Y:S01]  /*65d0*/  @!P5 STG.E.U8 desc[UR36][R6.64+0x60], R9 ;  /* 0x000060090600d986 */ /* 0x0001e2000c101124 */
[----:B------:R-:W-:Y:S05]  /*65e0*/  @P1 BRA `(.L_x_261) ;  /* 0x00000000000c1947 */ /* 0x000fea0003800000 */
[----:B--2---:R-:W0:Y:S02]  /*65f0*/  LDG.E.U8 R157, desc[UR36][R4.64+0x61] ;  /* 0x00006124049d7981 */ /* 0x004e24000c1e1100 */
[----:B0-----:R-:W-:-:S05]  /*6600*/  PRMT R9, R157, 0x8880, RZ ;  /* 0x000088809d097816 */ /* 0x001fca00000000ff */
[----:B------:R-:W-:-:S07]  /*6610*/  IMAD R22, R9, R156, RZ ;  /* 0x0000009c09167224 */ /* 0x000fce00078e02ff */
.L_x_261:
[----:B------:R-:W-:Y:S05]  /*6620*/  BSYNC B1 ;  /* 0x0000000000017941 */ /* 0x000fea0003800000 */
.L_x_260:
        /* <DEDUP_REMOVED lines=11> */
.L_x_263:
[----:B------:R-:W-:Y:S05]  /*66e0*/  BSYNC B1 ;  /* 0x0000000000017941 */ /* 0x000fea0003800000 */
.L_x_262:
[----:B0-----:R-:W-:Y:S01]  /*66f0*/  @!P4 IMAD R9, R74, R155, R22 ;  /* 0x0000009b4a09c224 */ /* 0x001fe200078e0216 */
[----:B------:R-:W-:Y:S04]  /*6700*/  BSSY B1, `(.L_x_264) ;  /* 0x0000006000017945 */ /* 0x000fe80003800000 */
[----:B------:R0:W-:Y:S01]  /*6710*/  @!P4 STG.E.U8 desc[UR36][R10.64+0x60], R9 ;  /* 0x000060090a00c986 */ /* 0x0001e2000c101124 */
[----:B------:R-:W-:Y:S05]  /*6720*/  @P3 BRA `(.L_x_265) ;  /* 0x00000000000c3947 */ /* 0x000fea0003800000 */
[----:B--2---:R-:W0:Y:S02]  /*6730*/  LDG.E.U8 R157, desc[UR36][R12.64+0x61] ;  /* 0x000061240c9d7981 */ /* 0x004e24000c1e1100 */
[----:B0-----:R-:W-:-:S05]  /*6740*/  PRMT R9, R157, 0x8880, RZ ;  /* 0x000088809d097816 */ /* 0x001fca00000000ff */
[----:B------:R-:W-:-:S07]  /*6750*/  IMAD R22, R9, R156, RZ ;  /* 0x0000009c09167224 */ /* 0x000fce00078e02ff */
.L_x_265:
[----:B------:R-:W-:Y:S05]  /*6760*/  BSYNC B1 ;  /* 0x0000000000017941 */ /* 0x000fea0003800000 */
.L_x_264:
[----:B------:R-:W-:Y:S01]  /*6770*/  @!P3 IMAD R75, R75, R155, R22 ;  /* 0x0000009b4b4bb224 */ /* 0x000fe200078e0216 */
[----:B------:R-:W-:Y:S04]  /*6780*/  BSSY B1, `(.L_x_266) ;  /* 0x0000006000017945 */ /* 0x000fe80003800000 */
[----:B------:R0:W-:Y:S01]  /*6790*/  @!P3 STG.E.U8 desc[UR36][R10.64+0x61], R75 ;  /* 0x0000614b0a00b986 */ /* 0x0001e2000c101124 */
[----:B------:R-:W-:Y:S05]  /*67a0*/  @P5 BRA `(.L_x_267) ;  /* 0x00000000000c5947 */ /* 0x000fea0003800000 */
[----:B--2---:R-:W0:Y:S02]  /*67b0*/  LDG.E.U8 R157, desc[UR36][R4.64+0x68] ;  /* 0x00006824049d7981 */ /* 0x004e24000c1e1100 */
[----:B0-----:R-:W-:-:S05]  /*67c0*/  PRMT R9, R157, 0x8880, RZ ;  /* 0x000088809d097816 */ /* 0x001fca00000000ff */
[----:B------:R-:W-:-:S07]  /*67d0*/  IMAD R22, R9, R156, RZ ;  /* 0x0000009c09167224 */ /* 0x000fce00078e02ff */
.L_x_267:
[----:B------:R-:W-:Y:S05]  /*67e0*/  BSYNC B1 ;  /* 0x0000000000017941 */ /* 0x000fea0003800000 */
.L_x_266:
[----:B0-----:R-:W-:Y:S01]  /*67f0*/  @!P5 IMAD R9, R76, R155, R22 ;  /* 0x0000009b4c09d224 */ /* 0x001fe200078e0216 */
[----:B------:R-:W-:Y:S04]  /*6800*/  BSSY B1, `(.L_x_268) ;  /* 0x0000006000017945 */ /* 0x000fe80003800000 */
[----:B------:R0:W-:Y:S01]  /*6810*/  @!P5 STG.E.U8 desc[UR36][R6.64+0x68], R9 ;  /* 0x000068090600d986 */ /* 0x0001e2000c101124 */
[----:B------:R-:W-:Y:S05]  /*6820*/  @P1 BRA `(.L_x_269) ;  /* 0x00000000000c1947 */ /* 0x000fea0003800000 */
[----:B--2---:R-:W0:Y:S02]  /*6830*/  LDG.E.U8 R157, desc[UR36][R4.64+0x69] ;  /* 0x00006924049d7981 */ /* 0x004e24000c1e1100 */
[----:B0-----:R-:W-:-:S05]  /*6840*/  PRMT R9, R157, 0x8880, RZ ;  /* 0x000088809d097816 */ /* 0x001fca00000000ff */
[----:B------:R-:W-:-:S07]  /*6850*/  IMAD R22, R9, R156, RZ ;  /* 0x0000009c09167224 */ /* 0x000fce00078e02ff */
.L_x_269:
[----:B------:R-:W-:Y:S05]  /*6860*/  BSYNC B1 ;  /* 0x0000000000017941 */ /* 0x000fea0003800000 */
.L_x_268:
        /* <DEDUP_REMOVED lines=11> */
.L_x_271:
[----:B------:R-:W-:Y:S05]  /*6920*/  BSYNC B1 ;  /* 0x0000000000017941 */ /* 0x000fea0003800000 */
.L_x_270:
[----:B0-----:R-:W-:Y:S01]  /*6930*/  @!P4 IMAD R9, R78, R155, R22 ;  /* 0x0000009b4e09c224 */ /* 0x001fe200078e0216 */
[----:B------:R-:W-:Y:S04]  /*6940*/  BSSY B1, `(.L_x_272) ;  /* 0x0000006000017945 */ /* 0x000fe80003800000 */
[----:B------:R0:W-:Y:S01]  /*6950*/  @!P4 STG.E.U8 desc[UR36][R10.64+0x68], R9 ;  /* 0x000068090a00c986 */ /* 0x0001e2000c101124 */
[----:B------:R-:W-:Y:S05]  /*6960*/  @P3 BRA `(.L_x_273) ;  /* 0x00000000000c3947 */ /* 0x000fea0003800000 */
[----:B--2---:R-:W0:Y:S02]  /*6970*/  LDG.E.U8 R157, desc[UR36][R12.64+0x69] ;  /* 0x000069240c9d7981 */ /* 0x004e24000c1e1100 */
[----:B0-----:R-:W-:-:S05]  /*6980*/  PRMT R9, R157, 0x8880, RZ ;  /* 0x000088809d097816 */ /* 0x001fca00000000ff */
[----:B------:R-:W-:-:S07]  /*6990*/  IMAD R22, R9, R156, RZ ;  /* 0x0000009c09167224 */ /* 0x000fce00078e02ff */
.L_x_273:
[----:B------:R-:W-:Y:S05]  /*69a0*/  BSYNC B1 ;  /* 0x0000000000017941 */ /* 0x000fea0003800000 */
.L_x_272:
[----:B------:R-:W-:Y:S01]  /*69b0*/  @!P3 IMAD R79, R79, R155, R22 ;  /* 0x0000009b4f4fb224 */ /* 0x000fe200078e0216 */
[----:B------:R-:W-:Y:S04]  /*69c0*/  BSSY B1, `(.L_x_274) ;  /* 0x0000006000017945 */ /* 0x000fe80003800000 */
[----:B------:R0:W-:Y:S01]  /*69d0*/  @!P3 STG.E.U8 desc[UR36][R10.64+0x69], R79 ;  /* 0x0000694f0a00b986 */ /* 0x0001e2000c101124 */
[----:B------:R-:W-:Y:S05]  /*69e0*/  @P5 BRA `(.L_x_275) ;  /* 0x00000000000c5947 */ /* 0x000fea0003800000 */
[----:B--2---:R-:W0:Y:S02]  /*69f0*/  LDG.E.U8 R157, desc[UR36][R4.64+0x70] ;  /* 0x00007024049d7981 */ /* 0x004e24000c1e1100 */
[----:B0-----:R-:W-:-:S05]  /*6a00*/  PRMT R9, R157, 0x8880, RZ ;  /* 0x000088809d097816 */ /* 0x001fca00000000ff */
[----:B------:R-:W-:-:S07]  /*6a10*/  IMAD R22, R9, R156, RZ ;  /* 0x0000009c09167224 */ /* 0x000fce00078e02ff */
.L_x_275:
[----:B------:R-:W-:Y:S05]  /*6a20*/  BSYNC B1 ;  /* 0x0000000000017941 */ /* 0x000fea0003800000 */
.L_x_274:
[----:B0-----:R-:W-:Y:S01]  /*6a30*/  @!P5 IMAD R9, R80, R155, R22 ;  /* 0x0000009b5009d224 */ /* 0x001fe200078e0216 */
[----:B------:R-:W-:Y:S04]  /*6a40*/  BSSY B1, `(.L_x_276) ;  /* 0x0000006000017945 */ /* 0x000fe80003800000 */
[----:B------:R0:W-:Y:S01]  /*6a50*/  @!P5 STG.E.U8 desc[UR36][R6.64+0x70], R9 ;  /* 0x000070090600d986 */ /* 0x0001e2000c101124 */
[----:B------:R-:W-:Y:S05]  /*6a60*/  @P1 BRA `(.L_x_277) ;  /* 0x00000000000c1947 */ /* 0x000fea0003800000 */
[----:B--2---:R-:W0:Y:S02]  /*6a70*/  LDG.E.U8 R157, desc[UR36][R4.64+0x71] ;  /* 0x00007124049d7981 */ /* 0x004e24000c1e1100 */
[----:B0-----:R-:W-:-:S05]  /*6a80*/  PRMT R9, R157, 0x8880, RZ ;  /* 0x000088809d097816 */ /* 0x001fca00000000ff */
[----:B------:R-:W-:-:S07]  /*6a90*/  IMAD R22, R9, R156, RZ ;  /* 0x0000009c09167224 */ /* 0x000fce00078e02ff */
.L_x_277:
[----:B------:R-:W-:Y:S05]  /*6aa0*/  BSYNC B1 ;  /* 0x0000000000017941 */ /* 0x000fea0003800000 */
.L_x_276:
[----:B------:R-:W-:Y:S01]  /*6ab0*/  ISETP.LT.OR P4, PT, R3, 0x71, !P0 ;  /* 0x000000710300780c */ /* 0x000fe20004781670 */
[----:B------:R-:W-:Y:S01]  /*6ac0*/  @!P1 IMAD R81, R81, R155, R22 ;  /* 0x0000009b51519224 */ /* 0x000fe200078e0216 */
[----:B------:R-:W-:Y:S01]  /*6ad0*/  BSSY B1, `(.L_x_278) ;  /* 0x000000a000017945 */ /* 0x000fe20003800000 */
[C---:B------:R-:W-:Y:S02]  /*6ae0*/  ISETP.LT.OR P3, PT, R3.reuse, 0x72, !P0 ;  /* 0x000000720300780c */ /* 0x040fe40004761670 */
        /* <DEDUP_REMOVED lines=8> */
.L_x_279:
[----:B------:R-:W-:Y:S05]  /*6b70*/  BSYNC B1 ;  /* 0x0000000000017941 */ /* 0x000fea0003800000 */
.L_x_278:
[----:B0-----:R-:W-:Y:S01]  /*6b80*/  @!P4 IMAD R9, R82, R155, R22 ;  /* 0x0000009b5209c224 */ /* 0x001fe200078e0216 */
[----:B------:R-:W-:Y:S04]  /*6b90*/  BSSY B1, `(.L_x_280) ;  /* 0x0000006000017945 */ /* 0x000fe80003800000 */
[----:B------:R0:W-:Y:S01]  /*6ba0*/  @!P4 STG.E.U8 desc[UR36][R10.64+0x70], R9 ;  /* 0x000070090a00c986 */ /* 0x0001e2000c101124 */
[----:B------:R-:W-:Y:S05]  /*6bb0*/  @P3 BRA `(.L_x_281) ;  /* 0x00000000000c3947 */ /* 0x000fea0003800000 */
[----:B--2---:R-:W0:Y:S02]  /*6bc0*/  LDG.E.U8 R157, desc[UR36][R12.64+0x71] ;  /* 0x000071240c9d7981 */ /* 0x004e24000c1e1100 */
[----:B0-----:R-:W-:-:S05]  /*6bd0*/  PRMT R9, R157, 0x8880, RZ ;  /* 0x000088809d097816 */ /* 0x001fca00000000ff */
[----:B------:R-:W-:-:S07]  /*6be0*/  IMAD R22, R9, R156, RZ ;  /* 0x0000009c09167224 */ /* 0x000fce00078e02ff */
.L_x_281:
[----:B------:R-:W-:Y:S05]  /*6bf0*/  BSYNC B1 ;  /* 0x0000000000017941 */ /* 0x000fea0003800000 */
.L_x_280:
[----:B------:R-:W-:Y:S01]  /*6c00*/  @!P3 IMAD R83, R83, R155, R22 ;  /* 0x0000009b5353b224 */ /* 0x000fe200078e0216 */
[----:B------:R-:W-:Y:S04]  /*6c10*/  BSSY B1, `(.L_x_282) ;  /* 0x0000006000017945 */ /* 0x000fe80003800000 */
[----:B------:R0:W-:Y:S01]  /*6c20*/  @!P3 STG.E.U8 desc[UR36][R10.64+0x71], R83 ;  /* 0x000071530a00b986 */ /* 0x0001e2000c101124 */
[----:B------:R-:W-:Y:S05]  /*6c30*/  @P1 BRA `(.L_x_283) ;  /* 0x00000000000c1947 */ /* 0x000fea0003800000 */
[----:B--2---:R-:W0:Y:S02]  /*6c40*/  LDG.E.U8 R157, desc[UR36][R4.64+0x78] ;  /* 0x00007824049d7981 */ /* 0x004e24000c1e1100 */
[----:B0-----:R-:W-:-:S05]  /*6c50*/  PRMT R9, R157, 0x8880, RZ ;  /* 0x000088809d097816 */ /* 0x001fca00000000ff */
[----:B------:R-:W-:-:S07]  /*6c60*/  IMAD R22, R9, R156, RZ ;  /* 0x0000009c09167224 */ /* 0x000fce00078e02ff */
.L_x_283:
[----:B------:R-:W-:Y:S05]  /*6c70*/  BSYNC B1 ;  /* 0x0000000000017941 */ /* 0x000fea0003800000 */
.L_x_282:
[----:B0-----:R-:W-:Y:S01]  /*6c80*/  @!P1 IMAD R9, R84, R155, R22 ;  /* 0x0000009b54099224 */ /* 0x001fe200078e0216 */
[----:B------:R-:W-:Y:S04]  /*6c90*/  BSSY B1, `(.L_x_284) ;  /* 0x0000006000017945 */ /* 0x000fe80003800000 */
[----:B------:R0:W-:Y:S01]  /*6ca0*/  @!P1 STG.E.U8 desc[UR36][R6.64+0x78], R9 ;  /* 0x0000780906009986 */ /* 0x0001e2000c101124 */
[----:B------:R-:W-:Y:S05]  /*6cb0*/  @P2 BRA `(.L_x_285) ;  /* 0x00000000000c2947 */ /* 0x000fea0003800000 */
[----:B--2---:R-:W0:Y:S02]  /*6cc0*/  LDG.E.U8 R157, desc[UR36][R4.64+0x79] ;  /* 0x00007924049d7981 */ /* 0x004e24000c1e1100 */
[----:B0-----:R-:W-:-:S05]  /*6cd0*/  PRMT R9, R157, 0x8880, RZ ;  /* 0x000088809d097816 */ /* 0x001fca00000000ff */
[----:B------:R-:W-:-:S07]  /*6ce0*/  IMAD R22, R9, R156, RZ ;  /* 0x0000009c09167224 */ /* 0x000fce00078e02ff */
.L_x_285:
[----:B------:R-:W-:Y:S05]  /*6cf0*/  BSYNC B1 ;  /* 0x0000000000017941 */ /* 0x000fea0003800000 */
.L_x_284:
[----:B------:R-:W-:Y:S01]  /*6d00*/  @!P2 IMAD R85, R85, R155, R22 ;  /* 0x0000009b5555a224 */ /* 0x000fe200078e0216 */
[----:B------:R-:W-:Y:S04]  /*6d10*/  BSSY B1, `(.L_x_286) ;  /* 0x0000006000017945 */ /* 0x000fe80003800000 */
[----:B------:R0:W-:Y:S01]  /*6d20*/  @!P2 STG.E.U8 desc[UR36][R6.64+0x79], R85 ;  /* 0x000079550600a986 */ /* 0x0001e2000c101124 */
[----:B------:R-:W-:Y:S05]  /*6d30*/  @P5 BRA `(.L_x_287) ;  /* 0x00000000000c5947 */ /* 0x000fea0003800000 */
[----:B--2---:R-:W2:Y:S02]  /*6d40*/  LDG.E.U8 R157, desc[UR36][R12.64+0x78] ;  /* 0x000078240c9d7981 */ /* 0x004ea4000c1e1100 */
[----:B--2---:R-:W-:-:S05]  /*6d50*/  PRMT R5, R157, 0x8880, RZ ;  /* 0x000088809d057816 */ /* 0x004fca00000000ff */
[----:B------:R-:W-:-:S07]  /*6d60*/  IMAD R22, R5, R156, RZ ;  /* 0x0000009c05167224 */ /* 0x000fce00078e02ff */
.L_x_287:
[----:B------:R-:W-:Y:S05]  /*6d70*/  BSYNC B1 ;  /* 0x0000000000017941 */ /* 0x000fea0003800000 */
.L_x_286:
[----:B------:R-:W-:Y:S01]  /*6d80*/  @!P5 IMAD R5, R86, R155, R22 ;  /* 0x0000009b5605d224 */ /* 0x000fe200078e0216 */
[----:B------:R-:W-:Y:S01]  /*6d90*/  ISETP.LT.OR P0, PT, R3, 0x7a, !P0 ;  /* 0x0000007a0300780c */ /* 0x000fe20004701670 */
[----:B------:R-:W-:Y:S03]  /*6da0*/  BSSY B1, `(.L_x_288) ;  /* 0x0000006000017945 */ /* 0x000fe60003800000 */
[----:B------:R0:W-:Y:S09]  /*6db0*/  @!P5 STG.E.U8 desc[UR36][R10.64+0x78], R5 ;  /* 0x000078050a00d986 */ /* 0x0001f2000c101124 */
[----:B------:R-:W-:Y:S05]  /*6dc0*/  @P0 BRA `(.L_x_289) ;  /* 0x00000000000c0947 */ /* 0x000fea0003800000 */
[----:B--2---:R-:W2:Y:S02]  /*6dd0*/  LDG.E.U8 R157, desc[UR36][R12.64+0x79] ;  /* 0x000079240c9d7981 */ /* 0x004ea4000c1e1100 */
[----:B--2---:R-:W-:-:S05]  /*6de0*/  PRMT R3, R157, 0x8880, RZ ;  /* 0x000088809d037816 */ /* 0x004fca00000000ff */
[----:B------:R-:W-:-:S07]  /*6df0*/  IMAD R22, R3, R156, RZ ;  /* 0x0000009c03167224 */ /* 0x000fce00078e02ff */
.L_x_289:
[----:B------:R-:W-:Y:S05]  /*6e00*/  BSYNC B1 ;  /* 0x0000000000017941 */ /* 0x000fea0003800000 */
.L_x_288:
[----:B------:R-:W-:Y:S01]  /*6e10*/  IMAD R87, R87, R155, R22 ;  /* 0x0000009b57577224 */ /* 0x000fe200078e0216 */
[----:B------:R-:W-:Y:S06]  /*6e20*/  @P0 BRA `(.L_x_290) ;  /* 0x0000001800180947 */ /* 0x000fec0003800000 */
[----:B------:R0:W-:Y:S01]  /*6e30*/  STG.E.U8 desc[UR36][R10.64+0x79], R87 ;  /* 0x000079570a007986 */ /* 0x0001e2000c101124 */
[----:B------:R-:W-:Y:S05]  /*6e40*/  BRA `(.L_x_290) ;  /* 0x0000001800107947 */ /* 0x000fea0003800000 */
.L_x_33:
[C---:B------:R-:W-:Y:S02]  /*6e50*/  ISETP.GE.AND P2, PT, R0.reuse, 0x1, PT ;  /* 0x000000010000780c */ /* 0x040fe40003f46270 */
[----:B------:R-:W-:Y:S02]  /*6e60*/  ISETP.GE.AND P0, PT, R0, 0x9, PT ;  /* 0x000000090000780c */ /* 0x000fe40003f06270 */
[C---:B------:R-:W-:Y:S02]  /*6e70*/  ISETP.LT.OR P3, PT, R3.reuse, 0x1, !P2 ;  /* 0x000000010300780c */ /* 0x040fe40005761670 */
[C---:B------:R-:W-:Y:S02]  /*6e80*/  ISETP.LT.OR P5, PT, R3.reuse, 0x2, !P2 ;  /* 0x000000020300780c */ /* 0x040fe400057a1670 */
[C---:B------:R-:W-:Y:S02]  /*6e90*/  ISETP.LT.OR P1, PT, R3.reuse, 0x1, !P0 ;  /* 0x000000010300780c */ /* 0x040fe40004721670 */
[----:B------:R-:W-:-:S07]  /*6ea0*/  ISETP.LT.OR P4, PT, R3, 0x2, !P0 ;  /* 0x000000020300780c */ /* 0x000fce0004781670 */
[-C--:B------:R-:W-:Y:S02]  /*6eb0*/  @!P3 IMAD R5, R88, R155.reuse, RZ ;  /* 0x0000009b5805b224 */ /* 0x080fe400078e02ff */
[-C--:B------:R-:W-:Y:S02]  /*6ec0*/  @!P5 IMAD R89, R89, R155.reuse, RZ ;  /* 0x0000009b5959d224 */ /* 0x080fe400078e02ff */
[-C--:B------:R-:W-:Y:S01]  /*6ed0*/  @!P1 IMAD R13, R90, R155.reuse, RZ ;  /* 0x0000009b5a0d9224 */ /* 0x080fe200078e02ff */
[----:B------:R0:W-:Y:S01]  /*6ee0*/  @!P3 STG.E.U8 desc[UR36][R160.64], R5 ;  /* 0x00000005a000b986 */ /* 0x0001e2000c101124 */
[----:B------:R-:W-:Y:S01]  /*6ef0*/  ISETP.LT.OR P3, PT, R3, 0x9, !P2 ;  /* 0x000000090300780c */ /* 0x000fe20005761670 */
[----:B------:R-:W-:Y:S02]  /*6f00*/  @!P4 IMAD R91, R91, R155, RZ ;  /* 0x0000009b5b5bc224 */ /* 0x000fe400078e02ff */
[----:B------:R-:W-:Y:S01]  /*6f10*/  @!P5 STG.E.U8 desc[UR36][R160.64+0x1], R89 ;  /* 0x00000159a000d986 */ /* 0x000fe2000c101124 */
[----:B------:R-:W-:-:S03]  /*6f20*/  ISETP.LT.OR P5, PT, R3, 0xa, !P2 ;  /* 0x0000000a0300780c */ /* 0x000fc600057a1670 */
[----:B------:R1:W-:Y:S01]  /*6f30*/  @!P1 STG.E.U8 desc[UR36][R8.64], R13 ;  /* 0x0000000d08009986 */ /* 0x0003e2000c101124 */
[----:B------:R-:W-:-:S03]  /*6f40*/  ISETP.LT.OR P1, PT, R3, 0x9, !P0 ;  /* 0x000000090300780c */ /* 0x000fc60004721670 */
[----:B------:R-:W-:Y:S01]  /*6f50*/  @!P4 STG.E.U8 desc[UR36][R8.64+0x1], R91 ;  /* 0x0000015b0800c986 */ /* 0x000fe2000c101124 */
[----:B------:R-:W-:Y:S01]  /*6f60*/  ISETP.LT.OR P4, PT, R3, 0xa, !P0 ;  /* 0x0000000a0300780c */ /* 0x000fe20004781670 */
[----:B------:R-:W-:-:S04]  /*6f70*/  @!P3 IMAD R15, R92, R155, RZ ;  /* 0x0000009b5c0fb224 */ /* 0x000fc800078e02ff */
[-C--:B------:R-:W-:Y:S01]  /*6f80*/  @!P5 IMAD R93, R93, R155.reuse, RZ ;  /* 0x0000009b5d5dd224 */ /* 0x080fe200078e02ff */
[----:B------:R3:W-:Y:S01]  /*6f90*/  @!P3 STG.E.U8 desc[UR36][R160.64+0x8], R15 ;  /* 0x0000080fa000b986 */ /* 0x0007e2000c101124 */
[C---:B------:R-:W-:Y:S02]  /*6fa0*/  ISETP.LT.OR P3, PT, R3.reuse, 0x11, !P2 ;  /* 0x000000110300780c */ /* 0x040fe40005761670 */
[-C--:B0-----:R-:W-:Y:S01]  /*6fb0*/  @!P1 IMAD R5, R94, R155.reuse, RZ ;  /* 0x0000009b5e059224 */ /* 0x081fe200078e02ff */
[----:B------:R-:W-:Y:S01]  /*6fc0*/  @!P5 STG.E.U8 desc[UR36][R160.64+0x9], R93 ;  /* 0x0000095da000d986 */ /* 0x000fe2000c101124 */
[----:B------:R-:W-:Y:S02]  /*6fd0*/  ISETP.LT.OR P5, PT, R3, 0x12, !P2 ;  /* 0x000000120300780c */ /* 0x000fe400057a1670 */
[----:B------:R-:W-:Y:S01]  /*6fe0*/  @!P4 IMAD R95, R95, R155, RZ ;  /* 0x0000009b5f5fc224 */ /* 0x000fe200078e02ff */
[----:B------:R0:W-:Y:S01]  /*6ff0*/  @!P1 STG.E.U8 desc[UR36][R8.64+0x8], R5 ;  /* 0x0000080508009986 */ /* 0x0001e2000c101124 */
[----:B------:R-:W-:-:S03]  /*7000*/  ISETP.LT.OR P1, PT, R3, 0x11, !P0 ;  /* 0x000000110300780c */ /* 0x000fc60004721670 */
[----:B------:R-:W-:Y:S01]  /*7010*/  @!P4 STG.E.U8 desc[UR36][R8.64+0x9], R95 ;  /* 0x0000095f0800c986 */ /* 0x000fe2000c101124 */
[----:B------:R-:W-:Y:S01]  /*7020*/  ISETP.LT.OR P4, PT, R3, 0x12, !P0 ;  /* 0x000000120300780c */ /* 0x000fe20004781670 */
[----:B-1----:R-:W-:-:S04]  /*7030*/  @!P3 IMAD R13, R96, R155, RZ ;  /* 0x0000009b600db224 */ /* 0x002fc800078e02ff */
[-C--:B------:R-:W-:Y:S01]  /*7040*/  @!P5 IMAD R97, R97, R155.reuse, RZ ;  /* 0x0000009b6161d224 */ /* 0x080fe200078e02ff */
[----:B------:R1:W-:Y:S01]  /*7050*/  @!P3 STG.E.U8 desc[UR36][R160.64+0x10], R13 ;  /* 0x0000100da000b986 */ /* 0x0003e2000c101124 */
[C---:B------:R-:W-:Y:S02]  /*7060*/  ISETP.LT.OR P3, PT, R3.reuse, 0x19, !P2 ;  /* 0x000000190300780c */ /* 0x040fe40005761670 */
[-C--:B---3--:R-:W-:Y:S01]  /*7070*/  @!P1 IMAD R15, R98, R155.reuse, RZ ;  /* 0x0000009b620f9224 */ /* 0x088fe200078e02ff */
[----:B------:R-:W-:Y:S01]  /*7080*/  @!P5 STG.E.U8 desc[UR36][R160.64+0x11], R97 ;  /* 0x00001161a000d986 */ /* 0x000fe2000c101124 */
[----:B------:R-:W-:Y:S02]  /*7090*/  ISETP.LT.OR P5, PT, R3, 0x1a, !P2 ;  /* 0x0000001a0300780c */ /* 0x000fe400057a1670 */
[----:B------:R-:W-:Y:S01]  /*70a0*/  @!P4 IMAD R99, R99, R155, RZ ;  /* 0x0000009b6363c224 */ /* 0x000fe200078e02ff */
[----:B------:R3:W-:Y:S01]  /*70b0*/  @!P1 STG.E.U8 desc[UR36][R8.64+0x10], R15 ;  /* 0x0000100f08009986 */ /* 0x0007e2000c101124 */
[----:B------:R-:W-:-:S03]  /*70c0*/  ISETP.LT.OR P1, PT, R3, 0x19, !P0 ;  /* 0x000000190300780c */ /* 0x000fc60004721670 */
[----:B------:R-:W-:Y:S01]  /*70d0*/  @!P4 STG.E.U8 desc[UR36][R8.64+0x11], R99 ;  /* 0x000011630800c986 */ /* 0x000fe2000c101124 */
[----:B------:R-:W-:Y:S01]  /*70e0*/  ISETP.LT.OR P4, PT, R3, 0x1a, !P0 ;  /* 0x0000001a0300780c */ /* 0x000fe20004781670 */
[----:B0-----:R-:W-:-:S04]  /*70f0*/  @!P3 IMAD R5, R100, R155, RZ ;  /* 0x0000009b6405b224 */ /* 0x001fc800078e02ff */
[-C--:B------:R-:W-:Y:S01]  /*7100*/  @!P5 IMAD R101, R101, R155.reuse, RZ ;  /* 0x0000009b6565d224 */ /* 0x080fe200078e02ff */
[----:B------:R0:W-:Y:S01]  /*7110*/  @!P3 STG.E.U8 desc[UR36][R160.64+0x18], R5 ;  /* 0x00001805a000b986 */ /* 0x0001e2000c101124 */
[C---:B------:R-:W-:Y:S02]  /*7120*/  ISETP.LT.OR P3, PT, R3.reuse, 0x21, !P2 ;  /* 0x000000210300780c */ /* 0x040fe40005761670 */
[-C--:B-1----:R-:W-:Y:S01]  /*7130*/  @!P1 IMAD R13, R102, R155.reuse, RZ ;  /* 0x0000009b660d9224 */ /* 0x082fe200078e02ff */
[----:B------:R-:W-:Y:S01]  /*7140*/  @!P5 STG.E.U8 desc[UR36][R160.64+0x19], R101 ;  /* 0x00001965a000d986 */ /* 0x000fe2000c101124 */
[----:B------:R-:W-:Y:S02]  /*7150*/  ISETP.LT.OR P5, PT, R3, 0x22, !P2 ;  /* 0x000000220300780c */ /* 0x000fe400057a1670 */
[----:B------:R-:W-:Y:S01]  /*7160*/  @!P4 IMAD R103, R103, R155, RZ ;  /* 0x0000009b6767c224 */ /* 0x000fe200078e02ff */
[----:B------:R1:W-:Y:S01]  /*7170*/  @!P1 STG.E.U8 desc[UR36][R8.64+0x18], R13 ;  /* 0x0000180d08009986 */ /* 0x0003e2000c101124 */
[----:B------:R-:W-:-:S03]  /*7180*/  ISETP.LT.OR P1, PT, R3, 0x21, !P0 ;  /* 0x000000210300780c */ /* 0x000fc60004721670 */
[----:B------:R-:W-:Y:S01]  /*7190*/  @!P4 STG.E.U8 desc[UR36][R8.64+0x19], R103 ;  /* 0x000019670800c986 */ /* 0x000fe2000c101124 */
[----:B------:R-:W-:Y:S01]  /*71a0*/  ISETP.LT.OR P4, PT, R3, 0x22, !P0 ;  /* 0x000000220300780c */ /* 0x000fe20004781670 */
[----:B---3--:R-:W-:-:S04]  /*71b0*/  @!P3 IMAD R15, R104, R155, RZ ;  /* 0x0000009b680fb224 */ /* 0x008fc800078e02ff */
        /* <DEDUP_REMOVED lines=128> */
[----:B------:R-:W-:-:S02]  /*79c0*/  ISETP.GE.AND P1, PT, R0, 0x81, PT ;  /* 0x000000810000780c */ /* 0x000fc40003f26270 */
[C---:B------:R-:W-:Y:S01]  /*79d0*/  ISETP.LT.OR P5, PT, R3.reuse, 0x79, !P0 ;  /* 0x000000790300780c */ /* 0x040fe200047a1670 */
[----:B------:R-:W-:Y:S01]  /*79e0*/  @!P4 STG.E.U8 desc[UR36][R8.64+0x71], R147 ;  /* 0x000071930800c986 */ /* 0x000fe2000c101124 */
[C---:B------:R-:W-:Y:S01]  /*79f0*/  ISETP.LT.OR P0, PT, R3.reuse, 0x7a, !P0 ;  /* 0x0000007a0300780c */ /* 0x040fe20004701670 */
[----:B0-----:R-:W-:Y:S01]  /*7a00*/  @!P3 IMAD R5, R148, R155, RZ ;  /* 0x0000009b9405b224 */ /* 0x001fe200078e02ff */
[----:B------:R-:W-:-:S03]  /*7a10*/  ISETP.LT.OR P4, PT, R3, 0x1, !P1 ;  /* 0x000000010300780c */ /* 0x000fc60004f81670 */
[----:B------:R-:W-:Y:S01]  /*7a20*/  @!P2 IMAD R149, R149, R155, RZ ;  /* 0x0000009b9595a224 */ /* 0x000fe200078e02ff */
[----:B------:R0:W-:Y:S01]  /*7a30*/  @!P3 STG.E.U8 desc[UR36][R160.64+0x78], R5 ;  /* 0x00007805a000b986 */ /* 0x0001e2000c101124 */
[----:B------:R-:W-:-:S03]  /*7a40*/  ISETP.LT.OR P3, PT, R3, 0x2, !P1 ;  /* 0x000000020300780c */ /* 0x000fc60004f61670 */
[----:B------:R-:W-:Y:S01]  /*7a50*/  @!P2 STG.E.U8 desc[UR36][R160.64+0x79], R149 ;  /* 0x00007995a000a986 */ /* 0x000fe2000c101124 */
[-C--:B-1----:R-:W-:Y:S01]  /*7a60*/  @!P5 IMAD R13, R150, R155.reuse, RZ ;  /* 0x0000009b960dd224 */ /* 0x082fe200078e02ff */
[----:B------:R-:W-:Y:S01]  /*7a70*/  ISETP.GE.AND P2, PT, R0, 0x89, PT ;  /* 0x000000890000780c */ /* 0x000fe20003f46270 */
[-C--:B------:R-:W-:Y:S02]  /*7a80*/  @!P0 IMAD R151, R151, R155.reuse, RZ ;  /* 0x0000009b97978224 */ /* 0x080fe400078e02ff */
[----:B---3--:R-:W-:Y:S01]  /*7a90*/  @!P4 IMAD R15, R24, R155, RZ ;  /* 0x0000009b180fc224 */ /* 0x008fe200078e02ff */
[----:B------:R1:W-:Y:S01]  /*7aa0*/  @!P5 STG.E.U8 desc[UR36][R8.64+0x78], R13 ;  /* 0x0000780d0800d986 */ /* 0x0003e2000c101124 */
[----:B------:R-:W-:-:S03]  /*7ab0*/  ISETP.LT.OR P5, PT, R3, 0x1, !P2 ;  /* 0x000000010300780c */ /* 0x000fc600057a1670 */
[----:B------:R-:W-:Y:S01]  /*7ac0*/  @!P3 IMAD R25, R25, R155, RZ ;  /* 0x0000009b1919b224 */ /* 0x000fe200078e02ff */
[----:B------:R-:W-:Y:S01]  /*7ad0*/  @!P0 STG.E.U8 desc[UR36][R8.64+0x79], R151 ;  /* 0x0000799708008986 */ /* 0x000fe2000c101124 */
[----:B------:R-:W-:-:S03]  /*7ae0*/  ISETP.LT.OR P0, PT, R3, 0x2, !P2 ;  /* 0x000000020300780c */ /* 0x000fc60005701670 */
[----:B------:R-:W-:Y:S01]  /*7af0*/  @!P4 STG.E.U8 desc[UR36][R6.64], R15 ;  /* 0x0000000f0600c986 */ /* 0x000fe2000c101124 */
        /* <DEDUP_REMOVED lines=19> */
[-C--:B------:R-:W-:Y:S01]  /*7c30*/  @!P4 IMAD R9, R32, R155.reuse, RZ ;  /* 0x0000009b2009c224 */ /* 0x080fe200078e02ff */
        /* <DEDUP_REMOVED lines=127> */
[----:B-1----:R-:W-:-:S04]  /*8430*/  @!P5 IMAD R13, R74, R155, RZ ;  /* 0x0000009b4a0dd224 */ /* 0x002fc800078e02ff */
        /* <DEDUP_REMOVED lines=12> */
[----:B------:R-:W-:-:S04]  /*8500*/  @!P0 IMAD R9, R78, R155, RZ ;  /* 0x0000009b4e098224 */ /* 0x000fc800078e02ff */
[-C--:B------:R-:W-:Y:S01]  /*8510*/  @!P4 IMAD R79, R79, R155.reuse, RZ ;  /* 0x0000009b4f4fc224 */ /* 0x080fe200078e02ff */
[----:B------:R1:W-:Y:S01]  /*8520*/  @!P0 STG.E.U8 desc[UR36][R10.64+0x68], R9 ;  /* 0x000068090a008986 */ /* 0x0003e2000c101124 */
[----:B------:R-:W-:Y:S02]  /*8530*/  ISETP.LT.OR P0, PT, R3, 0x71, !P2 ;  /* 0x000000710300780c */ /* 0x000fe40005701670 */
[----:B------:R-:W-:Y:S01]  /*8540*/  @!P3 IMAD R81, R81, R155, RZ ;  /* 0x0000009b5151b224 */ /* 0x000fe200078e02ff */
[----:B------:R3:W-:Y:S01]  /*8550*/  @!P4 STG.E.U8 desc[UR36][R10.64+0x69], R79 ;  /* 0x0000694f0a00c986 */ /* 0x0007e2000c101124 */
[----:B------:R-:W-:-:S03]  /*8560*/  ISETP.LT.OR P4, PT, R3, 0x72, !P2 ;  /* 0x000000720300780c */ /* 0x000fc60005781670 */
[----:B------:R3:W-:Y:S01]  /*8570*/  @!P3 STG.E.U8 desc[UR36][R6.64+0x71], R81 ;  /* 0x000071510600b986 */ /* 0x0007e2000c101124 */
[C---:B------:R-:W-:Y:S02]  /*8580*/  ISETP.LT.OR P3, PT, R3.reuse, 0x79, !P1 ;  /* 0x000000790300780c */ /* 0x040fe40004f61670 */
[C---:B------:R-:W-:Y:S01]  /*8590*/  ISETP.LT.OR P1, PT, R3.reuse, 0x7a, !P1 ;  /* 0x0000007a0300780c */ /* 0x040fe20004f21670 */
[----:B------:R3:W-:Y:S01]  /*85a0*/  @!P5 STG.E.U8 desc[UR36][R6.64+0x70], R13 ;  /* 0x0000700d0600d986 */ /* 0x0007e2000c101124 */
[C---:B------:R-:W-:Y:S02]  /*85b0*/  ISETP.LT.OR P5, PT, R3.reuse, 0x79, !P2 ;  /* 0x000000790300780c */ /* 0x040fe400057a1670 */
[----:B------:R-:W-:Y:S01]  /*85c0*/  ISETP.LT.OR P2, PT, R3, 0x7a, !P2 ;  /* 0x0000007a0300780c */ /* 0x000fe20005741670 */
[-C--:B------:R-:W-:Y:S02]  /*85d0*/  @!P0 IMAD R3, R82, R155.reuse, RZ ;  /* 0x0000009b52038224 */ /* 0x080fe400078e02ff */
[----:B------:R-:W-:-:S03]  /*85e0*/  @!P4 IMAD R83, R83, R155, RZ ;  /* 0x0000009b5353c224 */ /* 0x000fc600078e02ff */
[----:B------:R3:W-:Y:S01]  /*85f0*/  @!P0 STG.E.U8 desc[UR36][R10.64+0x70], R3 ;  /* 0x000070030a008986 */ /* 0x0007e2000c101124 */
[-C--:B0-----:R-:W-:Y:S02]  /*8600*/  @!P3 IMAD R5, R84, R155.reuse, RZ ;  /* 0x0000009b5405b224 */ /* 0x081fe400078e02ff */
[-C--:B------:R-:W-:Y:S01]  /*8610*/  @!P1 IMAD R85, R85, R155.reuse, RZ ;  /* 0x0000009b55559224 */ /* 0x080fe200078e02ff */
[----:B------:R3:W-:Y:S01]  /*8620*/  @!P4 STG.E.U8 desc[UR36][R10.64+0x71], R83 ;  /* 0x000071530a00c986 */ /* 0x0007e2000c101124 */
[-C--:B-1----:R-:W-:Y:S02]  /*8630*/  @!P5 IMAD R9, R86, R155.reuse, RZ ;  /* 0x0000009b5609d224 */ /* 0x082fe400078e02ff */
[----:B------:R-:W-:Y:S01]  /*8640*/  @!P2 IMAD R87, R87, R155, RZ ;  /* 0x0000009b5757a224 */ /* 0x000fe200078e02ff */
[----:B------:R3:W-:Y:S04]  /*8650*/  @!P3 STG.E.U8 desc[UR36][R6.64+0x78], R5 ;  /* 0x000078050600b986 */ /* 0x0007e8000c101124 */
[----:B------:R3:W-:Y:S04]  /*8660*/  @!P1 STG.E.U8 desc[UR36][R6.64+0x79], R85 ;  /* 0x0000795506009986 */ /* 0x0007e8000c101124 */
[----:B------:R3:W-:Y:S04]  /*8670*/  @!P5 STG.E.U8 desc[UR36][R10.64+0x78], R9 ;  /* 0x000078090a00d986 */ /* 0x0007e8000c101124 */
[----:B------:R3:W-:Y:S02]  /*8680*/  @!P2 STG.E.U8 desc[UR36][R10.64+0x79], R87 ;  /* 0x000079570a00a986 */ /* 0x0007e4000c101124 */
.L_x_290:
[----:B------:R-:W-:Y:S05]  /*8690*/  BSYNC B0 ;  /* 0x0000000000007941 */ /* 0x000fea0003800000 */
.L_x_32:
[----:B------:R-:W-:Y:S01]  /*86a0*/  ULDC UR4, c[0x0][0xc] ;  /* 0x0000030000047ab9 */ /* 0x000fe20000000800 */
[----:B------:R-:W-:Y:S01]  /*86b0*/  ULDC UR5, c[0x0][0x10] ;  /* 0x0000040000057ab9 */ /* 0x000fe20000000800 */
[----:B---3--:R-:W3:Y:S01]  /*86c0*/  LDC R3, c[0x0][0x14] ;  /* 0x00000500ff037b82 */ /* 0x008ee20000000800 */
[----:B------:R-:W-:Y:S01]  /*86d0*/  UIMAD.WIDE.U32 UR4, UR4, UR5, URZ ;  /* 0x00000005040472a5 */ /* 0x000fe2000f8e003f */
[----:B------:R-:W-:Y:S01]  /*86e0*/  PRMT R0, RZ, 0x7610, R0 ;  /* 0x00007610ff007816 */ /* 0x000fe20000000000 */
[----:B------:R-:W-:Y:S02]  /*86f0*/  IMAD.MOV.U32 R153, RZ, RZ, -0x1 ;  /* 0xffffffffff997424 */ /* 0x000fe400078e00ff */
[----:B------:R-:W-:Y:S02]  /*8700*/  IMAD.MOV.U32 R22, RZ, RZ, -0x1 ;  /* 0xffffffffff167424 */ /* 0x000fe400078e00ff */
[----:B---3--:R-:W-:-:S04]  /*8710*/  IMAD.WIDE.U32 R16, R3, UR4, R16 ;  /* 0x0000000403107c25 */ /* 0x008fc8000f8e0010 */
[----:B------:R-:W-:Y:S01]  /*8720*/  IMAD R3, R3, UR5, RZ ;  /* 0x0000000503037c24 */ /* 0x000fe2000f8e02ff */
[----:B------:R-:W-:Y:S02]  /*8730*/  ULDC.64 UR4, c[0x0][0x650] ;  /* 0x0001940000047ab9 */ /* 0x000fe40000000a00 */
[----:B------:R-:W-:Y:S01]  /*8740*/  ISETP.GE.U32.AND P0, PT, R16, UR4, PT ;  /* 0x0000000410007c0c */ /* 0x000fe2000bf06070 */
[----:B------:R-:W-:-:S05]  /*8750*/  IMAD.IADD R17, R17, 0x1, R3 ;  /* 0x0000000111117824 */ /* 0x000fca00078e0203 */
[----:B------:R-:W-:-:S13]  /*8760*/  ISETP.GE.U32.AND.EX P0, PT, R17, UR5, PT, P0 ;  /* 0x0000000511007c0c */ /* 0x000fda000bf06100 */
[----:B------:R-:W-:Y:S05]  /*8770*/  @P0 BRA `(.L_x_291) ;  /* 0x0000000400640947 */ /* 0x000fea0003800000 */
[----:B------:R-:W3:Y:S01]  /*8780*/  S2R R12, SR_CTAID.X ;  /* 0x00000000000c7919 */ /* 0x000ee20000002500 */
[----:B0-----:R-:W0:Y:S01]  /*8790*/  LDC.64 R10, c[0x0][0x628] ;  /* 0x00018a00ff0a7b82 */ /* 0x001e220000000a00 */
[----:B------:R-:W-:Y:S01]  /*87a0*/  ULDC UR4, c[0x0][0x150] ;  /* 0x0000540000047ab9 */ /* 0x000fe20000000800 */
[----:B------:R-:W-:Y:S01]  /*87b0*/  IMAD.MOV.U32 R8, RZ, RZ, R16 ;  /* 0x000000ffff087224 */ /* 0x000fe200078e0010 */
[----:B------:R-:W0:Y:S01]  /*87c0*/  S2R R24, SR_CTAID.Y ;  /* 0x0000000000187919 */ /* 0x000e220000002600 */
[----:B------:R-:W-:-:S04]  /*87d0*/  IMAD.MOV.U32 R9, RZ, RZ, R17 ;  /* 0x000000ffff097224 */ /* 0x000fc800078e0011 */
[----:B------:R-:W1:Y:S08]  /*87e0*/  LDC R21, c[0x0][0x144] ;  /* 0x00005100ff157b82 */ /* 0x000e700000000800 */
[----:B------:R-:W1:Y:S08]  /*87f0*/  LDC R0, c[0x0][0x630] ;  /* 0x00018c00ff007b82 */ /* 0x000e700000000800 */
[----:B------:R-:W1:Y:S01]  /*8800*/  LDC.64 R14, c[0x0][0x620] ;  /* 0x00018800ff0e7b82 */ /* 0x000e620000000a00 */
[----:B0-----:R-:W-:-:S04]  /*8810*/  ISETP.NE.U32.AND P0, PT, R10, RZ, PT ;  /* 0x000000ff0a00720c */ /* 0x001fc80003f05070 */
[----:B------:R-:W-:Y:S02]  /*8820*/  ISETP.NE.AND.EX P0, PT, R11, RZ, PT, P0 ;  /* 0x000000ff0b00720c */ /* 0x000fe40003f05300 */
[----:B---3--:R-:W-:-:S05]  /*8830*/  I2FP.F32.U32 R3, R12 ;  /* 0x0000000c00037245 */ /* 0x008fca0000201000 */
[----:B------:R-:W-:-:S04]  /*8840*/  FMUL R3, R3, UR4 ;  /* 0x0000000403037c20 */ /* 0x000fc80008400000 */
[----:B------:R0:W3:Y:S02]  /*8850*/  F2I.U32.TRUNC.NTZ R20, R3 ;  /* 0x0000000300147305 */ /* 0x0000e4000020f000 */
[----:B------:R-:W-:Y:S05]  /*8860*/  @!P0 BRA `(.L_x_292) ;  /* 0x0000000000288947 */ /* 0x000fea0003800000 */
[----:B0-----:R-:W0:Y:S02]  /*8870*/  LDC R3, c[0x0][0x634] ;  /* 0x00018d00ff037b82 */ /* 0x001e240000000800 */
        /* <DEDUP_REMOVED lines=9> */
.L_x_292:
[----:B------:R-:W2:Y:S01]  /*8910*/  LDC.64 R28, c[0x0][0x640] ;  /* 0x00019000ff1c7b82 */ /* 0x000ea20000000a00 */
[-CC-:B-1----:R-:W-:Y:S01]  /*8920*/  SHF.R.U64 R22, R8, R0.reuse, R9.reuse ;  /* 0x0000000008167219 */ /* 0x182fe20000001209 */
[----:B---3--:R-:W-:Y:S01]  /*8930*/  IMAD.MOV R20, RZ, RZ, -R20 ;  /* 0x000000ffff147224 */ /* 0x008fe200078e0a14 */
[----:B------:R-:W-:Y:S01]  /*8940*/  SHF.R.U32.HI R0, RZ, R0, R9 ;  /* 0x00000000ff007219 */ /* 0x000fe20000011609 */
[----:B------:R-:W-:Y:S01]  /*8950*/  ULDC UR4, c[0x0][0x154] ;  /* 0x0000550000047ab9 */ /* 0x000fe20000000800 */
[----:B0-----:R-:W-:Y:S01]  /*8960*/  IADD3 R3, P0, RZ, -R22, RZ ;  /* 0x80000016ff037210 */ /* 0x001fe20007f1e0ff */
[----:B------:R-:W-:Y:S02]  /*8970*/  IMAD R21, R21, R20, R12 ;  /* 0x0000001415157224 */ /* 0x000fe400078e020c */
[----:B------:R-:W0:Y:S01]  /*8980*/  LDC R6, c[0x0][0x618] ;  /* 0x00018600ff067b82 */ /* 0x000e220000000800 */
[----:B------:R-:W-:Y:S02]  /*8990*/  IMAD.MOV.U32 R7, RZ, RZ, 0x1 ;  /* 0x00000001ff077424 */ /* 0x000fe400078e00ff */
[----:B------:R-:W-:-:S04]  /*89a0*/  IMAD.X R5, RZ, RZ, ~R0, P0 ;  /* 0x000000ffff057224 */ /* 0x000fc800000e0e00 */
[-C--:B------:R-:W-:Y:S01]  /*89b0*/  IMAD R0, R5, R14.reuse, RZ ;  /* 0x0000000e05007224 */ /* 0x080fe200078e02ff */
[----:B------:R-:W1:Y:S01]  /*89c0*/  LDC R8, c[0x0][0x608] ;  /* 0x00018200ff087b82 */ /* 0x000e620000000800 */
[----:B------:R-:W-:-:S04]  /*89d0*/  IMAD.WIDE.U32 R4, R3, R14, R16 ;  /* 0x0000000e03047225 */ /* 0x000fc800078e0010 */
[----:B------:R-:W-:Y:S01]  /*89e0*/  IMAD R3, R3, R15, R0 ;  /* 0x0000000f03037224 */ /* 0x000fe200078e0200 */
[----:B------:R-:W-:Y:S02]  /*89f0*/  I2FP.F32.U32 R0, R24 ;  /* 0x0000001800007245 */ /* 0x000fe40000201000 */
[----:B------:R-:W3:Y:S01]  /*8a00*/  LDC R26, c[0x0][0x658] ;  /* 0x00019600ff1a7b82 */ /* 0x000ee20000000800 */
[----:B------:R-:W-:Y:S01]  /*8a10*/  IMAD.IADD R3, R5, 0x1, R3 ;  /* 0x0000000105037824 */ /* 0x000fe200078e0203 */
[----:B--2---:R-:W-:Y:S01]  /*8a20*/  ISETP.NE.U32.AND P0, PT, R28, RZ, PT ;  /* 0x000000ff1c00720c */ /* 0x004fe20003f05070 */
[----:B------:R-:W-:Y:S01]  /*8a30*/  FMUL R0, R0, UR4 ;  /* 0x0000000400007c20 */ /* 0x000fe20008400000 */
[----:B------:R-:W-:Y:S02]  /*8a40*/  IMAD.MOV.U32 R5, RZ, RZ, -0x1 ;  /* 0xffffffffff057424 */ /* 0x000fe400078e00ff */
[----:B------:R-:W-:Y:S01]  /*8a50*/  ISETP.NE.AND.EX P0, PT, R29, RZ, PT, P0 ;  /* 0x000000ff1d00720c */ /* 0x000fe20003f05300 */
[----:B------:R2:W2:Y:S01]  /*8a60*/  F2I.U32.TRUNC.NTZ R13, R0 ;  /* 0x00000000000d7305 */ /* 0x0004a2000020f000 */
[----:B------:R-:W2:Y:S01]  /*8a70*/  LDC R15, c[0x0][0x148] ;  /* 0x00005200ff0f7b82 */ /* 0x000ea20000000800 */
[----:B0-----:R-:W-:-:S02]  /*8a80*/  SHF.R.U64 R12, R4, R6, R3 ;  /* 0x00000006040c7219 */ /* 0x001fc40000001203 */
[----:B------:R-:W-:-:S05]  /*8a90*/  SHF.R.U32.HI R3, RZ, R6, R3 ;  /* 0x00000006ff037219 */ /* 0x000fca0000011603 */
[----:B------:R-:W0:Y:S01]  /*8aa0*/  LDC R20, c[0x0][0x600] ;  /* 0x00018000ff147b82 */ /* 0x000e220000000800 */
[-CC-:B-1----:R-:W-:Y:S02]  /*8ab0*/  SHF.R.U64 R10, R12, R8.reuse, R3.reuse ;  /* 0x000000080c0a7219 */ /* 0x182fe40000001203 */
[----:B------:R-:W-:-:S05]  /*8ac0*/  SHF.R.U32.HI R3, RZ, R8, R3 ;  /* 0x00000008ff037219 */ /* 0x000fca0000011603 */
[----:B------:R-:W1:Y:S01]  /*8ad0*/  LDC R27, c[0x0][0x648] ;  /* 0x00019200ff1b7b82 */ /* 0x000e620000000800 */
[-C--:B---3--:R-:W-:Y:S02]  /*8ae0*/  SHF.L.U32 R4, R5, R26.reuse, RZ ;  /* 0x0000001a05047219 */ /* 0x088fe400000006ff */
[--C-:B------:R-:W-:Y:S02]  /*8af0*/  SHF.R.U64 R14, R10, R26, R3.reuse ;  /* 0x0000001a0a0e7219 */ /* 0x100fe40000001203 */
[----:B------:R-:W-:Y:S02]  /*8b00*/  LOP3.LUT R25, RZ, R4, RZ, 0x33, !PT ;  /* 0x00000004ff197212 */ /* 0x000fe400078e33ff */
[-C--:B------:R-:W-:Y:S01]  /*8b10*/  SHF.R.U32.HI R5, RZ, R26.reuse, R3 ;  /* 0x0000001aff057219 */ /* 0x080fe20000011603 */
[----:B------:R-:W3:Y:S01]  /*8b20*/  LDC R30, c[0x0][0x638] ;  /* 0x00018e00ff1e7b82 */ /* 0x000ee20000000800 */
[----:B------:R-:W-:Y:S01]  /*8b30*/  SHF.L.U32 R154, R7, R26, RZ ;  /* 0x0000001a079a7219 */ /* 0x000fe200000006ff */
[----:B------:R-:W-:-:S06]  /*8b40*/  IMAD.MOV.U32 R4, RZ, RZ, R14 ;  /* 0x000000ffff047224 */ /* 0x000fcc00078e000e */
[----:B------:R-:W0:Y:S01]  /*8b50*/  LDC R31, c[0x0][0x610] ;  /* 0x00018400ff1f7b82 */ /* 0x000e220000000800 */
        /* <DEDUP_REMOVED lines=11> */
.L_x_293:
[----:B------:R-:W-:Y:S01]  /*8c10*/  ISETP.NE.AND P0, PT, R2, 0x1, PT ;  /* 0x000000010200780c */ /* 0x000fe20003f05270 */
[----:B0-----:R-:W-:Y:S01]  /*8c20*/  VIADD R7, R20, 0xffffffff ;  /* 0xffffffff14077836 */ /* 0x001fe20000000000 */
[----:B-12---:R-:W-:Y:S01]  /*8c30*/  SHF.R.U64 R0, R4, R27, R5 ;  /* 0x0000001b04007219 */ /* 0x006fe20000001205 */
[----:B------:R-:W-:Y:S01]  /*8c40*/  IMAD.MOV R13, RZ, RZ, -R13 ;  /* 0x000000ffff0d7224 */ /* 0x000fe200078e0a0d */
[----:B------:R-:W-:Y:S01]  /*8c50*/  LOP3.LUT R5, R10, R25, RZ, 0xc0, !PT ;  /* 0x000000190a057212 */ /* 0x000fe200078ec0ff */
[----:B------:R-:W-:Y:S02]  /*8c60*/  IMAD.MOV.U32 R4, RZ, RZ, 0x1 ;  /* 0x00000001ff047424 */ /* 0x000fe400078e00ff */
[----:B------:R-:W-:Y:S02]  /*8c70*/  IMAD.MOV R3, RZ, RZ, -R0 ;  /* 0x000000ffff037224 */ /* 0x000fe400078e0a00 */
[----:B------:R-:W-:Y:S01]  /*8c80*/  IMAD R154, R154, R0, R5 ;  /* 0x000000009a9a7224 */ /* 0x000fe200078e0205 */
[----:B------:R-:W-:Y:S01]  /*8c90*/  LOP3.LUT R5, R12, R7, RZ, 0xc0, !PT ;  /* 0x000000070c057212 */ /* 0x000fe200078ec0ff */
[----:B---3--:R-:W-:-:S02]  /*8ca0*/  IMAD R0, R3, R30, R14 ;  /* 0x0000001e03007224 */ /* 0x008fc400078e020e */
[----:B------:R-:W-:Y:S02]  /*8cb0*/  @P0 IMAD R21, R15, R13, R24 ;  /* 0x0000000d0f150224 */ /* 0x000fe400078e0218 */
[----:B------:R-:W-:Y:S01]  /*8cc0*/  IMAD R3, R0, R20, R5 ;  /* 0x0000001400037224 */ /* 0x000fe200078e0205 */
[----:B------:R-:W-:Y:S01]  /*8cd0*/  PRMT R0, R4, 0x7610, R0 ;  /* 0x0000761004007816 */ /* 0x000fe20000000000 */
[----:B------:R-:W-:-:S05]  /*8ce0*/  IMAD R154, R154, R31, R21 ;  /* 0x0000001f9a9a7224 */ /* 0x000fca00078e0215 */
[----:B------:R-:W-:Y:S02]  /*8cf0*/  SEL R153, R3, R154, !P0 ;  /* 0x0000009a03997207 */ /* 0x000fe40004000000 */
[----:B------:R-:W-:-:S07]  /*8d00*/  SEL R154, R154, R3, !P0 ;  /* 0x000000039a9a7207 */ /* 0x000fce0004000000 */
.L_x_291:
[----:B------:R-:W-:-:S13]  /*8d10*/  LOP3.LUT P0, RZ, R0, 0xff, RZ, 0xc0, !PT ;  /* 0x000000ff00ff7812 */ /* 0x000fda000780c0ff */
[----:B------:R-:W-:Y:S05]  /*8d20*/  @P0 BRA `(.L_x_294) ;  /* 0xffffff8400300947 */ /* 0x000fea000383ffff */
[----:B------:R-:W-:Y:S05]  /*8d30*/  EXIT ;  /* 0x000000000000794d */ /* 0x000fea0003800000 */
.L_x_7:
[----:B0-----:R-:W-:Y:S01]  /*8d40*/  ULDC.64 UR4, c[0x0][0x650] ;  /* 0x0001940000047ab9 */ /* 0x001fe20000000a00 */
        /* <DEDUP_REMOVED lines=25> */
.L_x_296:
[----:B------:R-:W0:Y:S01]  /*8ee0*/  LDC.64 R28, c[0x0][0x640] ;  /* 0x00019000ff1c7b82 */ /* 0x000e220000000a00 */
[-CC-:B------:R-:W-:Y:S01]  /*8ef0*/  SHF.R.U64 R22, R12, R6.reuse, R13.reuse ;  /* 0x000000060c167219 */ /* 0x180fe2000000120d */
[----:B------:R-:W-:Y:S01]  /*8f00*/  IMAD.MOV.U32 R30, RZ, RZ, 0x1 ;  /* 0x00000001ff1e7424 */ /* 0x000fe200078e00ff */
[----:B------:R-:W-:Y:S02]  /*8f10*/  SHF.R.U32.HI R6, RZ, R6, R13 ;  /* 0x00000006ff067219 */ /* 0x000fe4000001160d */
        /* <DEDUP_REMOVED lines=8> */
[----:B------:R-:W-:Y:S01]  /*8fa0*/  IMAD.IADD R9, R9, 0x1, R11 ;  /* 0x0000000109097824 */ /* 0x000fe200078e020b */
[----:B0-----:R-:W-:-:S04]  /*8fb0*/  ISETP.NE.U32.AND P0, PT, R28, RZ, PT ;  /* 0x000000ff1c00720c */ /* 0x001fc80003f05070 */
[----:B------:R-:W-:Y:S02]  /*8fc0*/  ISETP.NE.AND.EX P0, PT, R29, RZ, PT, P0 ;  /* 0x000000ff1d00720c */ /* 0x000fe40003f05300 */
[----:B------:R-:W0:Y:S01]  /*8fd0*/  LDC R20, c[0x0][0x600] ;  /* 0x00018000ff147b82 */ /* 0x000e220000000800 */
[-CC-:B-1----:R-:W-:Y:S01]  /*8fe0*/  SHF.R.U64 R14, R8, R10.reuse, R9.reuse ;  /* 0x0000000a080e7219 */ /* 0x182fe20000001209 */
[----:B------:R-:W-:Y:S01]  /*8ff0*/  IMAD.MOV.U32 R8, RZ, RZ, -0x1 ;  /* 0xffffffffff087424 */ /* 0x000fe200078e00ff */
[----:B------:R-:W-:-:S05]  /*9000*/  SHF.R.U32.HI R9, RZ, R10, R9 ;  /* 0x0000000aff097219 */ /* 0x000fca0000011609 */
[----:B------:R-:W1:Y:S01]  /*9010*/  LDC R26, c[0x0][0x648] ;  /* 0x00019200ff1a7b82 */ /* 0x000e620000000800 */
[-CC-:B--2---:R-:W-:Y:S02]  /*9020*/  SHF.R.U64 R21, R14, R12.reuse, R9.reuse ;  /* 0x0000000c0e157219 */ /* 0x184fe40000001209 */
[----:B------:R-:W-:-:S05]  /*9030*/  SHF.R.U32.HI R6, RZ, R12, R9 ;  /* 0x0000000cff067219 */ /* 0x000fca0000011609 */
[----:B------:R-:W2:Y:S01]  /*9040*/  LDC R27, c[0x0][0x638] ;  /* 0x00018e00ff1b7b82 */ /* 0x000ea20000000800 */
[-C--:B---3--:R-:W-:Y:S02]  /*9050*/  SHF.L.U32 R8, R8, R25.reuse, RZ ;  /* 0x0000001908087219 */ /* 0x088fe400000006ff */
[-CC-:B------:R-:W-:Y:S02]  /*9060*/  SHF.R.U64 R23, R21, R25.reuse, R6.reuse ;  /* 0x0000001915177219 */ /* 0x180fe40000001206 */
[----:B------:R-:W-:Y:S02]  /*9070*/  LOP3.LUT R32, RZ, R8, RZ, 0x33, !PT ;  /* 0x00000008ff207212 */ /* 0x000fe400078e33ff */
[----:B------:R-:W-:Y:S01]  /*9080*/  SHF.R.U32.HI R9, RZ, R25, R6 ;  /* 0x00000019ff097219 */ /* 0x000fe20000011606 */
[----:B------:R-:W3:Y:S01]  /*9090*/  LDC R31, c[0x0][0x610] ;  /* 0x00018400ff1f7b82 */ /* 0x000ee20000000800 */
[----:B------:R-:W-:Y:S01]  /*90a0*/  IMAD.MOV.U32 R8, RZ, RZ, R23 ;  /* 0x000000ffff087224 */ /* 0x000fe200078e0017 */
[----:B------:R-:W-:Y:S06]  /*90b0*/  @!P0 BRA `(.L_x_297) ;  /* 0x0000000000288947 */ /* 0x000fec0003800000 */
        /* <DEDUP_REMOVED lines=10> */
.L_x_297:
[----:B------:R-:W-:Y:S02]  /*9160*/  ISETP.NE.AND P0, PT, R2, 0x1, PT ;  /* 0x000000010200780c */ /* 0x000fe40003f05270 */
[----:B-1----:R-:W-:Y:S01]  /*9170*/  SHF.R.U64 R6, R8, R26, R9 ;  /* 0x0000001a08067219 */ /* 0x002fe20000001209 */
[----:B0-----:R-:W-:Y:S01]  /*9180*/  VIADD R9, R20, 0xffffffff ;  /* 0xffffffff14097836 */ /* 0x001fe20000000000 */
[----:B------:R-:W-:Y:S02]  /*9190*/  SHF.L.U32 R30, R30, R25, RZ ;  /* 0x000000191e1e7219 */ /* 0x000fe400000006ff */
[----:B------:R-:W-:Y:S01]  /*91a0*/  LOP3.LUT R5, R21, R32, RZ, 0xc0, !PT ;  /* 0x0000002015057212 */ /* 0x000fe200078ec0ff */
[----:B------:R-:W-:-:S04]  /*91b0*/  IMAD.MOV R8, RZ, RZ, -R6 ;  /* 0x000000ffff087224 */ /* 0x000fc800078e0a06 */
[----:B------:R-:W-:Y:S01]  /*91c0*/  IMAD R6, R30, R6, R5 ;  /* 0x000000061e067224 */ /* 0x000fe200078e0205 */
[----:B------:R-:W-:Y:S01]  /*91d0*/  LOP3.LUT R5, R14, R9, RZ, 0xc0, !PT ;  /* 0x000000090e057212 */ /* 0x000fe200078ec0ff */
[----:B------:R-:W-:Y:S02]  /*91e0*/  @P0 IMAD R3, R7, R24, R4 ;  /* 0x0000001807030224 */ /* 0x000fe400078e0204 */
[----:B--2---:R-:W-:Y:S02]  /*91f0*/  IMAD R4, R8, R27, R23 ;  /* 0x0000001b08047224 */ /* 0x004fe400078e0217 */
[----:B---3--:R-:W-:Y:S02]  /*9200*/  IMAD R3, R6, R31, R3 ;  /* 0x0000001f06037224 */ /* 0x008fe400078e0203 */
[----:B------:R-:W-:Y:S02]  /*9210*/  IMAD R4, R4, R20, R5 ;  /* 0x0000001404047224 */ /* 0x000fe400078e0205 */
[----:B------:R-:W-:-:S02]  /*9220*/  IMAD.MOV.U32 R8, RZ, RZ, 0x1 ;  /* 0x00000001ff087424 */ /* 0x000fc400078e00ff */
[----:B------:R-:W-:Y:S01]  /*9230*/  IMAD.MOV.U32 R6, RZ, RZ, R22 ;  /* 0x000000ffff067224 */ /* 0x000fe200078e0016 */
[----:B------:R-:W-:Y:S02]  /*9240*/  SEL R21, R4, R3, !P0 ;  /* 0x0000000304157207 */ /* 0x000fe40004000000 */
[----:B------:R-:W-:-:S07]  /*9250*/  SEL R20, R3, R4, !P0 ;  /* 0x0000000403147207 */ /* 0x000fce0004000000 */
.L_x_295:
[----:B------:R-:W-:-:S08]  /*9260*/  NOP ;  /* 0x0000000000007918 */ /* 0x000fd00000000000 */
[----:B------:R-:W0:-:S00]  /*9270*/  USETMAXREG.DEALLOC.CTAPOOL 0x28 ;  /* 0x00000028000079c8 */ /* 0x000e0000080e0500 */
[----:B0-----:R-:W-:-:S13]  /*9280*/  ISETP.NE.AND P0, PT, R0, RZ, PT ;  /* 0x000000ff0000720c */ /* 0x001fda0003f05270 */
[----:B------:R-:W-:Y:S05]  /*9290*/  @P0 EXIT ;  /* 0x000000000000094d */ /* 0x000fea0003800000 */
[----:B------:R-:W-:Y:S01]  /*92a0*/  LOP3.LUT P0, RZ, R8, 0xff, RZ, 0xc0, !PT ;  /* 0x000000ff08ff7812 */ /* 0x000fe2000780c0ff */
[----:B------:R-:W-:Y:S02]  /*92b0*/  IMAD.MOV.U32 R0, RZ, RZ, 0x1 ;  /* 0x00000001ff007424 */ /* 0x000fe400078e00ff */
[----:B------:R-:W-:-:S10]  /*92c0*/  IMAD.MOV.U32 R3, RZ, RZ, RZ ;  /* 0x000000ffff037224 */ /* 0x000fd400078e00ff */
[----:B------:R-:W-:Y:S05]  /*92d0*/  @!P0 BRA `(.L_x_298) ;  /* 0x0000000c004c8947 */ /* 0x000fea0003800000 */
[----:B------:R-:W0:Y:S01]  /*92e0*/  LDC R0, c[0x0][0x28c] ;  /* 0x0000a300ff007b82 */ /* 0x000e220000000800 */
[----:B------:R-:W1:Y:S01]  /*92f0*/  S2R R10, SR_CgaCtaId ;  /* 0x00000000000a7919 */ /* 0x000e620000008800 */
[----:B------:R-:W-:Y:S01]  /*9300*/  ULDC UR5, c[0x0][0x658] ;  /* 0x0001960000057ab9 */ /* 0x000fe20000000800 */
[----:B------:R-:W-:Y:S01]  /*9310*/  UMOV UR7, 0xffffffff ;  /* 0xffffffff00077882 */ /* 0x000fe20000000000 */
[----:B------:R-:W-:Y:S01]  /*9320*/  ULDC UR6, c[0x0][0xc] ;  /* 0x0000030000067ab9 */ /* 0x000fe20000000800 */
[----:B------:R-:W-:Y:S01]  /*9330*/  USHF.L.U32 UR8, UR7, UR5, URZ ;  /* 0x0000000507087299 */ /* 0x000fe2000800063f */
[----:B------:R-:W-:Y:S01]  /*9340*/  BSSY B0, `(.L_x_298) ;  /* 0x00000cc000007945 */ /* 0x000fe20003800000 */
[----:B------:R-:W-:Y:S01]  /*9350*/  UMOV UR9, 0x1 ;  /* 0x0000000100097882 */ /* 0x000fe20000000000 */
[----:B------:R-:W-:Y:S01]  /*9360*/  ULDC UR7, c[0x0][0x10] ;  /* 0x0000040000077ab9 */ /* 0x000fe20000000800 */
[----:B------:R-:W-:Y:S01]  /*9370*/  USHF.L.U32 UR18, UR9, UR5, URZ ;  /* 0x0000000509127299 */ /* 0x000fe2000800063f */
[----:B------:R-:W-:Y:S01]  /*9380*/  IMAD.MOV.U32 R9, RZ, RZ, 0x1 ;  /* 0x00000001ff097424 */ /* 0x000fe200078e00ff */
[----:B------:R-:W-:Y:S01]  /*9390*/  UIMAD.WIDE.U32 UR6, UR6, UR7, URZ ;  /* 0x00000007060672a5 */ /* 0x000fe2000f8e003f */
[----:B------:R-:W-:Y:S01]  /*93a0*/  LOP3.LUT R13, R19, 0x2, RZ, 0xfc, !PT ;  /* 0x00000002130d7812 */ /* 0x000fe200078efcff */
[----:B------:R-:W-:Y:S01]  /*93b0*/  ULDC UR5, c[0x0][0x14] ;  /* 0x0000050000057ab9 */ /* 0x000fe20000000800 */
[----:B------:R-:W-:Y:S01]  /*93c0*/  ULDC UR4, c[0x0][0x600] ;  /* 0x0001800000047ab9 */ /* 0x000fe20000000800 */
[----:B------:R-:W-:-:S02]  /*93d0*/  UIMAD.WIDE.U32 UR22, UR6, UR5, URZ ;  /* 0x00000005061672a5 */ /* 0x000fc4000f8e003f */
[----:B------:R-:W-:Y:S02]  /*93e0*/  UIMAD UR13, UR7, UR5, URZ ;  /* 0x00000005070d72a4 */ /* 0x000fe4000f8e023f */
[----:B------:R-:W-:Y:S02]  /*93f0*/  UIADD3 UR4, UR4, -0x1, URZ ;  /* 0xffffffff04047890 */ /* 0x000fe4000fffe03f */
[----:B------:R-:W-:Y:S02]  /*9400*/  ULOP3.LUT UR17, URZ, UR8, URZ, 0x33, !UPT ;  /* 0x000000083f117292 */ /* 0x000fe4000f8e333f */
[----:B------:R-:W-:Y:S01]  /*9410*/  UIADD3 UR13, UR23, UR13, URZ ;  /* 0x0000000d170d7290 */ /* 0x000fe2000fffe03f */
[----:B0-----:R-:W-:Y:S01]  /*9420*/  VIADD R0, R0, 0x7f ;  /* 0x0000007f00007836 */ /* 0x001fe20000000000 */
[----:B------:R-:W-:-:S04]  /*9430*/  ULDC.64 UR24, c[0x0][0x198] ;  /* 0x0000660000187ab9 */ /* 0x000fc80000000a00 */
[----:B------:R-:W-:-:S04]  /*9440*/  SHF.R.S32.HI R3, RZ, 0x1f, R0 ;  /* 0x0000001fff037819 */ /* 0x000fc80000011400 */
[----:B------:R-:W-:Y:S01]  /*9450*/  LEA.HI R8, R3, R0, RZ, 0x7 ;  /* 0x0000000003087211 */ /* 0x000fe200078f38ff */
[C---:B-1----:R-:W-:Y:S02]  /*9460*/  IMAD.SHL.U32 R4, R10.reuse, 0x2000, RZ ;  /* 0x000020000a047824 */ /* 0x042fe400078e00ff */
[----:B------:R-:W-:Y:S01]  /*9470*/  IMAD.SHL.U32 R10, R10, 0x40, RZ ;  /* 0x000000400a0a7824 */ /* 0x000fe200078e00ff */
[----:B------:R-:W-:Y:S01]  /*9480*/  SHF.R.S32.HI R8, RZ, 0x7, R8 ;  /* 0x00000007ff087819 */ /* 0x000fe20000011408 */
[----:B------:R-:W-:Y:S01]  /*9490*/  IMAD.MOV.U32 R0, RZ, RZ, 0x1 ;  /* 0x00000001ff007424 */ /* 0x000fe200078e00ff */
[----:B------:R-:W-:Y:S01]  /*94a0*/  LOP3.LUT R4, R4, 0x2000, RZ, 0xc0, !PT ;  /* 0x0000200004047812 */ /* 0x000fe200078ec0ff */
[----:B------:R-:W-:Y:S01]  /*94b0*/  IMAD.MOV.U32 R3, RZ, RZ, RZ ;  /* 0x000000ffff037224 */ /* 0x000fe200078e00ff */
[----:B------:R-:W-:Y:S01]  /*94c0*/  LOP3.LUT R10, R10, 0x40, RZ, 0xc0, !PT ;  /* 0x000000400a0a7812 */ /* 0x000fe200078ec0ff */
[----:B------:R-:W-:Y:S01]  /*94d0*/  VIADD R12, R8, 0x1 ;  /* 0x00000001080c7836 */ /* 0x000fe20000000000 */
[----:B------:R-:W-:-:S07]  /*94e0*/  LOP3.LUT R11, R4, 0x20100, RZ, 0xfc, !PT ;  /* 0x00020100040b7812 */ /* 0x000fce00078efcff */
.L_x_309:
[----:B------:R-:W-:-:S03]  /*94f0*/  UMOV UR5, 0xffffffff ;  /* 0xffffffff00057882 */ /* 0x000fc60000000000 */
[----:B------:R-:W-:Y:S05]  /*9500*/  BRA.DIV UR5, `(.L_x_299) ;  /* 0x0000000e05a87947 */ /* 0x000fea000b800000 */
[----:B------:R-:W-:-:S13]  /*9510*/  ELECT P6, URZ, PT ;  /* 0x00000000003f782f */ /* 0x000fda00038c0000 */
.L_x_320:
[----:B------:R-:W0:Y:S01]  /*9520*/  LDC R4, c[0x0][0x28c] ;  /* 0x0000a300ff047b82 */ /* 0x000e220000000800 */
[----:B------:R-:W-:Y:S01]  /*9530*/  BSSY B1, `(.L_x_300) ;  /* 0x0000038000017945 */ /* 0x000fe20003800000 */
[----:B0-----:R-:W-:-:S13]  /*9540*/  ISETP.LT.OR P6, PT, R4, 0x1, !P6 ;  /* 0x000000010400780c */ /* 0x001fda00077c1670 */
[----:B------:R-:W-:Y:S05]  /*9550*/  @P6 BRA `(.L_x_301) ;  /* 0x0000000000d46947 */ /* 0x000fea0003800000 */
[----:B------:R-:W-:Y:S02]  /*9560*/  IMAD R21, R21, 0x80, R10 ;  /* 0x0000008015157824 */ /* 0x000fe400078e020a */
[----:B------:R-:W-:Y:S02]  /*9570*/  IMAD.SHL.U32 R22, R20, 0x100, RZ ;  /* 0x0000010014167824 */ /* 0x000fe400078e00ff */
[----:B------:R-:W-:Y:S02]  /*9580*/  IMAD.MOV.U32 R24, RZ, RZ, RZ ;  /* 0x000000ffff187224 */ /* 0x000fe400078e00ff */
[----:B------:R-:W-:Y:S02]  /*9590*/  IMAD.MOV.U32 R4, RZ, RZ, R12 ;  /* 0x000000ffff047224 */ /* 0x000fe400078e000c */
[----:B------:R-:W-:Y:S02]  /*95a0*/  IMAD.MOV.U32 R5, RZ, RZ, R0 ;  /* 0x000000ffff057224 */ /* 0x000fe400078e0000 */
[----:B------:R-:W-:-:S07]  /*95b0*/  IMAD.MOV.U32 R14, RZ, RZ, R3 ;  /* 0x000000ffff0e7224 */ /* 0x000fce00078e0003 */
.L_x_304:
[----:B------:R-:W0:Y:S01]  /*95c0*/  S2R R20, SR_CgaCtaId ;  /* 0x0000000000147919 */ /* 0x000e220000008800 */
[----:B------:R-:W-:Y:S02]  /*95d0*/  MOV R7, 0x400 ;  /* 0x0000040000077802 */ /* 0x000fe40000000f00 */
[----:B------:R-:W-:-:S13]  /*95e0*/  LOP3.LUT P1, RZ, R18, 0x7f, RZ, 0xc0, !PT ;  /* 0x0000007f12ff7812 */ /* 0x000fda000782c0ff */
[----:B------:R-:W1:Y:S01]  /*95f0*/  @!P1 LDC R15, c[0x0][0x500] ;  /* 0x00014000ff0f9b82 */ /* 0x000e620000000800 */
[----:B0-----:R-:W-:Y:S02]  /*9600*/  LEA R23, R20, R7, 0x18 ;  /* 0x0000000714177211 */ /* 0x001fe400078ec0ff */
[----:B------:R-:W-:-:S03]  /*9610*/  SHF.L.U32 R7, R5, 0x1f, RZ ;  /* 0x0000001f05077819 */ /* 0x000fc600000006ff */
[----:B------:R-:W-:-:S04]  /*9620*/  IMAD R20, R14, 0x8, R23 ;  /* 0x000000080e147824 */ /* 0x000fc800078e0217 */
[----:B------:R-:W0:Y:S02]  /*9630*/  SYNCS.PHASECHK.TRANS64.TRYWAIT P0, [R20+URZ+0x20], R7 ;  /* 0x00002007140075a7 */ /* 0x000e24000800017f */
[----:B01----:R-:W-:Y:S05]  /*9640*/  @!P0 BRA `(.L_x_302) ;  /* 0x0000000c00788947 */ /* 0x003fea0003800000 */
.L_x_321:
[----:B0-----:R-:W-:Y:S01]  /*9650*/  PRMT R7, R13, 0x9910, RZ ;  /* 0x000099100d077816 */ /* 0x001fe200000000ff */
[----:B------:R0:W-:Y:S03]  /*9660*/  @!P1 SYNCS.ARRIVE.TRANS64 RZ, [R20+URZ], R15 ;  /* 0x0000000f14ff99a7 */ /* 0x0001e6000800003f */
[----:B------:R-:W-:-:S13]  /*9670*/  ISETP.NE.AND P0, PT, R7, 0x2, PT ;  /* 0x000000020700780c */ /* 0x000fda0003f05270 */
[----:B0-----:R-:W-:Y:S05]  /*9680*/  @P0 BRA `(.L_x_303) ;  /* 0x0000000000040947 */ /* 0x001fea0003800000 */
[----:B------:R-:W-:Y:S01]  /*9690*/  BPT.TRAP 0x1 ;  /* 0x000000040000795c */ /* 0x000fe20000300000 */
.L_x_303:
[----:B------:R-:W-:Y:S01]  /*96a0*/  R2UR UR19, R23 ;  /* 0x00000000171372ca */ /* 0x000fe200000e0000 */
[----:B------:R-:W-:Y:S01]  /*96b0*/  IMAD R23, R14, 0x8000, R23 ;  /* 0x000080000e177824 */ /* 0x000fe200078e0217 */
[----:B------:R-:W-:Y:S01]  /*96c0*/  R2UR UR9, R20 ;  /* 0x00000000140972ca */ /* 0x000fe200000e0000 */
[----:B------:R-:W-:Y:S01]  /*96d0*/  IMAD R7, R14, 0x4000, R11 ;  /* 0x000040000e077824 */ /* 0x000fe200078e020b */
[----:B------:R-:W-:Y:S01]  /*96e0*/  UIADD3 UR6, UP0, UR24, 0xf0, URZ ;  /* 0x000000f018067890 */ /* 0x000fe2000ff1e03f */
[----:B------:R-:W-:Y:S01]  /*96f0*/  VIADD R4, R4, 0xffffffff ;  /* 0xffffffff04047836 */ /* 0x000fe20000000000 */
[----:B------:R-:W-:Y:S01]  /*9700*/  R2UR UR5, R23 ;  /* 0x00000000170572ca */ /* 0x000fe200000e0000 */
[----:B------:R-:W-:Y:S01]  /*9710*/  UIADD3 UR26, UP1, UR24, 0x1f0, URZ ;  /* 0x000001f0181a7890 */ /* 0x000fe2000ff3e03f */
[----:B------:R-:W-:Y:S01]  /*9720*/  R2UR UR8, R7 ;  /* 0x00000000070872ca */ /* 0x000fe200000e0000 */
[----:B------:R-:W-:Y:S01]  /*9730*/  UIADD3.X UR7, URZ, UR25, URZ, UP0, !UPT ;  /* 0x000000193f077290 */ /* 0x000fe200087fe43f */
[----:B------:R-:W-:Y:S01]  /*9740*/  R2UR UR11, R22 ;  /* 0x00000000160b72ca */ /* 0x000fe200000e0000 */
[----:B------:R-:W-:Y:S01]  /*9750*/  VIADD R14, R14, 0x1 ;  /* 0x000000010e0e7836 */ /* 0x000fe20000000000 */
[----:B------:R-:W-:Y:S01]  /*9760*/  R2UR UR10, R24 ;  /* 0x00000000180a72ca */ /* 0x000fe200000e0000 */
[----:B------:R-:W-:Y:S01]  /*9770*/  UIADD3.X UR27, URZ, UR25, URZ, UP1, !UPT ;  /* 0x000000193f1b7290 */ /* 0x000fe20008ffe43f */
[----:B------:R-:W-:Y:S01]  /*9780*/  R2UR UR12, R6 ;  /* 0x00000000060c72ca */ /* 0x000fe200000e0000 */
[----:B------:R-:W-:Y:S01]  /*9790*/  UMOV UR14, 0x0 ;  /* 0x00000000000e7882 */ /* 0x000fe20000000000 */
[----:B------:R-:W-:Y:S01]  /*97a0*/  R2UR UR20, R21 ;  /* 0x00000000151472ca */ /* 0x000fe200000e0000 */
[----:B------:R-:W-:Y:S01]  /*97b0*/  UMOV UR15, 0x10000000 ;  /* 0x10000000000f7882 */ /* 0x000fe20000000000 */
[----:B------:R-:W-:Y:S01]  /*97c0*/  ISETP.GT.AND P1, PT, R4, 0x1, PT ;  /* 0x000000010400780c */ /* 0x000fe20003f24270 */
[----:B------:R-:W-:Y:S01]  /*97d0*/  UIADD3 UR16, UR5, 0x100, URZ ;  /* 0x0000010005107890 */ /* 0x000fe2000fffe03f */
[----:B------:R-:W-:Y:S01]  /*97e0*/  ISETP.NE.AND P0, PT, R14, 0x4, PT ;  /* 0x000000040e00780c */ /* 0x000fe20003f05270 */
[----:B------:R-:W-:Y:S01]  /*97f0*/  UIADD3 UR5, UR19, UR8, URZ ;  /* 0x0000000813057290 */ /* 0x000fe2000fffe03f */
[----:B------:R-:W-:Y:S01]  /*9800*/  VIADD R24, R24, 0x80 ;  /* 0x0000008018187836 */ /* 0x000fe20000000000 */
[----:B------:R-:W-:Y:S01]  /*9810*/  UMOV UR21, 0x30000 ;  /* 0x0003000000157882 */ /* 0x000fe20000000000 */
[----:B------:R-:W-:-:S02]  /*9820*/  SEL R20, RZ, 0x1, P0 ;  /* 0x00000001ff147807 */ /* 0x000fc40000000000 */
[----:B------:R-:W-:Y:S01]  /*9830*/  UMOV UR8, UR16 ;  /* 0x0000001000087c82 */ /* 0x000fe20008000000 */
[----:B------:R-:W-:Y:S01]  /*9840*/  SEL R14, R14, RZ, P0 ;  /* 0x000000ff0e0e7207 */ /* 0x000fe20000000000 */
[----:B------:R0:W-:Y:S01]  /*9850*/  UTMALDG.3D [UR8], [UR6], desc[UR14] ;  /* 0x00000e08060075b4 */ /* 0x0001e20008011000 */
[----:B------:R-:W-:Y:S01]  /*9860*/  LOP3.LUT R5, R5, R20, RZ, 0x3c, !PT ;  /* 0x0000001405057212 */ /* 0x000fe200078e3cff */
[----:B0-----:R-:W-:Y:S01]  /*9870*/  UMOV UR11, UR20 ;  /* 0x00000014000b7c82 */ /* 0x001fe20008000000 */
[----:B------:R-:W-:Y:S02]  /*9880*/  UMOV UR8, UR5 ;  /* 0x0000000500087c82 */ /* 0x000fe40008000000 */
[----:B------:R0:W-:Y:S02]  /*9890*/  UTMALDG.3D.MULTICAST [UR8], [UR26], UR21, desc[UR14] ;  /* 0x00000e081a0073b4 */ /* 0x0001e40008011815 */
[----:B0-----:R-:W-:Y:S05]  /*98a0*/  @P1 BRA `(.L_x_304) ;  /* 0xfffffffc00441947 */ /* 0x001fea000383ffff */
.L_x_301:
[----:B------:R-:W-:Y:S05]  /*98b0*/  BSYNC B1 ;  /* 0x0000000000017941 */ /* 0x000fea0003800000 */
.L_x_300:
[----:B------:R-:W-:Y:S01]  /*98c0*/  LOP3.LUT P1, RZ, R9, 0xff, RZ, 0xc0, !PT ;  /* 0x000000ff09ff7812 */ /* 0x000fe2000782c0ff */
[----:B------:R-:W-:Y:S01]  /*98d0*/  IMAD.IADD R3, R8, 0x1, R3 ;  /* 0x0000000108037824 */ /* 0x000fe200078e0203 */
[----:B------:R-:W-:Y:S01]  /*98e0*/  IADD3 R16, P2, R16, UR22, RZ ;  /* 0x0000001610107c10 */ /* 0x000fe2000ff5e0ff */
[----:B------:R-:W-:Y:S01]  /*98f0*/  ULDC.64 UR6, c[0x0][0x650] ;  /* 0x0001940000067ab9 */ /* 0x000fe20000000a00 */
[----:B------:R-:W-:Y:S01]  /*9900*/  BSSY B1, `(.L_x_305) ;  /* 0x000006d000017945 */ /* 0x000fe20003800000 */
[----:B------:R-:W-:Y:S01]  /*9910*/  IMAD.MOV.U32 R20, RZ, RZ, -0x1 ;  /* 0xffffffffff147424 */ /* 0x000fe200078e00ff */
[----:B------:R-:W-:Y:S01]  /*9920*/  ISETP.GT.U32.AND P0, PT, R3, 0x3, PT ;  /* 0x000000030300780c */ /* 0x000fe20003f04070 */
[----:B------:R-:W-:Y:S01]  /*9930*/  IMAD.MOV.U32 R21, RZ, RZ, -0x1 ;  /* 0xffffffffff157424 */ /* 0x000fe200078e00ff */
[----:B------:R-:W-:Y:S02]  /*9940*/  SHF.R.U32.HI R4, RZ, 0x2, R3 ;  /* 0x00000002ff047819 */ /* 0x000fe40000011603 */
[----:B------:R-:W-:-:S02]  /*9950*/  ISETP.LT.U32.AND P0, PT, R8, 0x4, P0 ;  /* 0x000000040800780c */ /* 0x000fc40000701070 */
[----:B------:R-:W-:Y:S01]  /*9960*/  IADD3.X R17, R17, UR13, RZ, P2, !PT ;  /* 0x0000000d11117c10 */ /* 0x000fe200097fe4ff */
[----:B------:R-:W0:Y:S01]  /*9970*/  @P1 S2R R6, SR_CgaCtaId ;  /* 0x0000000000061919 */ /* 0x000e220000008800 */
[----:B------:R-:W-:Y:S02]  /*9980*/  @P1 MOV R5, 0x400 ;  /* 0x0000040000051802 */ /* 0x000fe40000000f00 */
[----:B------:R-:W-:Y:S02]  /*9990*/  ISETP.GE.U32.AND P2, PT, R16, UR6, PT ;  /* 0x0000000610007c0c */ /* 0x000fe4000bf46070 */
[----:B------:R-:W-:Y:S02]  /*99a0*/  LOP3.LUT R4, R4, 0x1, RZ, 0xc0, !PT ;  /* 0x0000000104047812 */ /* 0x000fe400078ec0ff */
[----:B------:R-:W-:Y:S02]  /*99b0*/  LOP3.LUT R3, R3, 0x3, RZ, 0xc0, !PT ;  /* 0x0000000303037812 */ /* 0x000fe400078ec0ff */
[----:B------:R-:W-:-:S02]  /*99c0*/  PRMT R9, RZ, 0x7610, R9 ;  /* 0x00007610ff097816 */ /* 0x000fc40000000009 */
[----:B0-----:R-:W-:Y:S01]  /*99d0*/  @P1 LEA R5, R6, R5, 0x18 ;  /* 0x0000000506051211 */ /* 0x001fe200078ec0ff */
[----:B------:R-:W-:-:S03]  /*99e0*/  IMAD.MOV.U32 R6, RZ, RZ, -0x1 ;  /* 0xffffffffff067424 */ /* 0x000fc600078e00ff */
[----:B------:R0:W-:Y:S01]  /*99f0*/  @P1 SYNCS.ARRIVE.TRANS64.A1T0 RZ, [R5+URZ+0x58], RZ ;  /* 0x000058ff05ff19a7 */ /* 0x0001e2000810003f */
[----:B------:R-:W-:-:S04]  /*9a00*/  ISETP.NE.U32.AND P1, PT, R4, 0x1, PT ;  /* 0x000000010400780c */ /* 0x000fc80003f25070 */
[----:B------:R-:W-:Y:S02]  /*9a10*/  ISETP.GT.U32.AND P1, PT, R8, 0x3, !P1 ;  /* 0x000000030800780c */ /* 0x000fe40004f24070 */
[----:B0-----:R-:W-:Y:S02]  /*9a20*/  SEL R5, RZ, 0x1, !P0 ;  /* 0x00000001ff057807 */ /* 0x001fe40004000000 */
[----:B------:R-:W-:Y:S02]  /*9a30*/  ISETP.GE.U32.AND.EX P0, PT, R17, UR7, PT, P2 ;  /* 0x0000000711007c0c */ /* 0x000fe4000bf06120 */
[----:B------:R-:W-:-:S04]  /*9a40*/  SEL R4, RZ, 0x1, !P1 ;  /* 0x00000001ff047807 */ /* 0x000fc80004800000 */
[----:B------:R-:W-:Y:S02]  /*9a50*/  LOP3.LUT R0, R4, R0, R5, 0x96, !PT ;  /* 0x0000000004007212 */ /* 0x000fe400078e9605 */
[----:B------:R-:W-:-:S05]  /*9a60*/  PRMT R4, RZ, 0x7610, R4 ;  /* 0x00007610ff047816 */ /* 0x000fca0000000004 */
[----:B------:R-:W-:Y:S05]  /*9a70*/  @P0 BRA `(.L_x_306) ;  /* 0x0000000400540947 */ /* 0x000fea0003800000 */
[----:B------:R-:W0:Y:S01]  /*9a80*/  S2R R15, SR_CTAID.X ;  /* 0x00000000000f7919 */ /* 0x000e220000002500 */
[----:B------:R-:W-:Y:S01]  /*9a90*/  ULDC.64 UR6, c[0x0][0x628] ;  /* 0x00018a0000067ab9 */ /* 0x000fe20000000a00 */
[----:B------:R-:W-:Y:S01]  /*9aa0*/  ULDC UR8, c[0x0][0x630] ;  /* 0x00018c0000087ab9 */ /* 0x000fe20000000800 */
[----:B------:R-:W-:Y:S01]  /*9ab0*/  ISETP.NE.U32.AND P0, PT, RZ, UR6, PT ;  /* 0x00000006ff007c0c */ /* 0x000fe2000bf05070 */
[----:B------:R-:W1:Y:S01]  /*9ac0*/  S2R R20, SR_CTAID.Y ;  /* 0x0000000000147919 */ /* 0x000e620000002600 */
[----:B------:R-:W-:Y:S01]  /*9ad0*/  ULDC UR9, c[0x0][0x150] ;  /* 0x0000540000097ab9 */ /* 0x000fe20000000800 */
[----:B------:R-:W-:Y:S01]  /*9ae0*/  IMAD.MOV.U32 R4, RZ, RZ, R16 ;  /* 0x000000ffff047224 */ /* 0x000fe200078e0010 */
[----:B------:R-:W-:Y:S01]  /*9af0*/  ISETP.NE.AND.EX P0, PT, RZ, UR7, PT, P0 ;  /* 0x00000007ff007c0c */ /* 0x000fe2000bf05300 */
[----:B------:R-:W-:Y:S01]  /*9b00*/  IMAD.MOV.U32 R5, RZ, RZ, R17 ;  /* 0x000000ffff057224 */ /* 0x000fe200078e0011 */
[----:B0-----:R-:W-:-:S11]  /*9b10*/  I2FP.F32.U32 R22, R15 ;  /* 0x0000000f00167245 */ /* 0x001fd60000201000 */
[----:B------:R-:W-:Y:S05]  /*9b20*/  @!P0 BRA `(.L_x_307) ;  /* 0x0000000000288947 */ /* 0x000fea0003800000 */
[----:B------:R-:W-:Y:S02]  /*9b30*/  ULDC UR5, c[0x0][0x634] ;  /* 0x00018d0000057ab9 */ /* 0x000fe40000000800 */
[----:B------:R-:W-:-:S05]  /*9b40*/  IADD3 R5, P0, R16, UR5, RZ ;  /* 0x0000000510057c10 */ /* 0x000fca000ff1e0ff */
[----:B------:R-:W-:-:S04]  /*9b50*/  IMAD.X R21, RZ, RZ, R17, P0 ;  /* 0x000000ffff157224 */ /* 0x000fc800000e0611 */
[----:B------:R-:W-:-:S04]  /*9b60*/  IMAD.WIDE.U32 R6, R21, UR6, RZ ;  /* 0x0000000615067c25 */ /* 0x000fc8000f8e00ff */
[----:B------:R-:W-:-:S04]  /*9b70*/  IMAD.WIDE.U32 R6, P0, R5, UR7, R6 ;  /* 0x0000000705067c25 */ /* 0x000fc8000f800006 */
[----:B------:R-:W-:-:S04]  /*9b80*/  IMAD.WIDE.U32 R4, R5, UR6, RZ ;  /* 0x0000000605047c25 */ /* 0x000fc8000f8e00ff */
[----:B------:R-:W-:Y:S01]  /*9b90*/  IMAD.MOV.U32 R4, RZ, RZ, R7 ;  /* 0x000000ffff047224 */ /* 0x000fe200078e0007 */
[----:B------:R-:W-:Y:S01]  /*9ba0*/  IADD3 RZ, P1, R5, R6, RZ ;  /* 0x0000000605ff7210 */ /* 0x000fe20007f3e0ff */
[----:B------:R-:W-:-:S04]  /*9bb0*/  IMAD.X R5, RZ, RZ, RZ, P0 ;  /* 0x000000ffff057224 */ /* 0x000fc800000e06ff */
[----:B------:R-:W-:-:S08]  /*9bc0*/  IMAD.WIDE.U32.X R4, R21, UR7, R4, P1 ;  /* 0x0000000715047c25 */ /* 0x000fd000088e0404 */
.L_x_307:
[--C-:B------:R-:W-:Y:S01]  /*9bd0*/  SHF.R.U64 R14, R4, UR8, R5.reuse ;  /* 0x00000008040e7c19 */ /* 0x100fe20008001205 */
[----:B------:R-:W-:Y:S01]  /*9be0*/  FMUL R22, R22, UR9 ;  /* 0x0000000916167c20 */ /* 0x000fe20008400000 */
[----:B------:R-:W-:Y:S01]  /*9bf0*/  SHF.R.U32.HI R4, RZ, UR8, R5 ;  /* 0x00000008ff047c19 */ /* 0x000fe20008011605 */
[----:B------:R-:W0:Y:S01]  /*9c00*/  LDC R6, c[0x0][0x144] ;  /* 0x00005100ff067b82 */ /* 0x000e220000000800 */
[----:B------:R-:W-:Y:S01]  /*9c10*/  IADD3 R5, P0, RZ, -R14, RZ ;  /* 0x8000000eff057210 */ /* 0x000fe20007f1e0ff */
[----:B------:R-:W-:Y:S01]  /*9c20*/  ULDC UR5, c[0x0][0x154] ;  /* 0x0000550000057ab9 */ /* 0x000fe20000000800 */
[----:B-1----:R-:W-:Y:S01]  /*9c30*/  I2FP.F32.U32 R7, R20 ;  /* 0x0000001400077245 */ /* 0x002fe20000201000 */
[----:B------:R-:W1:Y:S01]  /*9c40*/  F2I.U32.TRUNC.NTZ R22, R22 ;  /* 0x0000001600167305 */ /* 0x000e62000020f000 */
[----:B------:R-:W-:Y:S01]  /*9c50*/  ULDC.64 UR6, c[0x0][0x620] ;  /* 0x0001880000067ab9 */ /* 0x000fe20000000a00 */
[----:B------:R-:W-:Y:S01]  /*9c60*/  IMAD.X R4, RZ, RZ, ~R4, P0 ;  /* 0x000000ffff047224 */ /* 0x000fe200000e0e04 */
[----:B------:R-:W-:Y:S01]  /*9c70*/  ISETP.NE.AND P2, PT, R2, 0x1, PT ;  /* 0x000000010200780c */ /* 0x000fe20003f45270 */
[----:B------:R-:W-:Y:S01]  /*9c80*/  FMUL R23, R7, UR5 ;  /* 0x0000000507177c20 */ /* 0x000fe20008400000 */
[----:B------:R-:W2:Y:S01]  /*9c90*/  LDC R25, c[0x0][0x148] ;  /* 0x00005200ff197b82 */ /* 0x000ea20000000800 */
[----:B------:R-:W-:Y:S01]  /*9ca0*/  IMAD R4, R4, UR6, RZ ;  /* 0x0000000604047c24 */ /* 0x000fe2000f8e02ff */
[----:B------:R-:W-:-:S03]  /*9cb0*/  ULDC UR5, c[0x0][0x618] ;  /* 0x0001860000057ab9 */ /* 0x000fc60000000800 */
[----:B------:R-:W3:Y:S01]  /*9cc0*/  F2I.U32.TRUNC.NTZ R23, R23 ;  /* 0x0000001700177305 */ /* 0x000ee2000020f000 */
[C---:B------:R-:W-:Y:S02]  /*9cd0*/  IMAD R7, R5.reuse, UR7, R4 ;  /* 0x0000000705077c24 */ /* 0x040fe4000f8e0204 */
[----:B------:R-:W-:Y:S01]  /*9ce0*/  IMAD.WIDE.U32 R4, R5, UR6, R16 ;  /* 0x0000000605047c25 */ /* 0x000fe2000f8e0010 */
[----:B------:R-:W-:Y:S02]  /*9cf0*/  ULDC.64 UR6, c[0x0][0x640] ;  /* 0x0001900000067ab9 */ /* 0x000fe40000000a00 */
[----:B------:R-:W-:Y:S01]  /*9d00*/  ISETP.NE.U32.AND P0, PT, RZ, UR6, PT ;  /* 0x00000006ff007c0c */ /* 0x000fe2000bf05070 */
[----:B------:R-:W-:Y:S02]  /*9d10*/  IMAD.IADD R5, R5, 0x1, R7 ;  /* 0x0000000105057824 */ /* 0x000fe400078e0207 */
[----:B-1----:R-:W-:Y:S01]  /*9d20*/  IMAD.MOV R22, RZ, RZ, -R22 ;  /* 0x000000ffff167224 */ /* 0x002fe200078e0a16 */
[----:B------:R-:W-:-:S02]  /*9d30*/  ISETP.NE.AND.EX P0, PT, RZ, UR7, PT, P0 ;  /* 0x00000007ff007c0c */ /* 0x000fc4000bf05300 */
[----:B------:R-:W-:Y:S01]  /*9d40*/  SHF.R.U64 R21, R4, UR5, R5 ;  /* 0x0000000504157c19 */ /* 0x000fe20008001205 */
[----:B0-----:R-:W-:Y:S01]  /*9d50*/  IMAD R15, R6, R22, R15 ;  /* 0x00000016060f7224 */ /* 0x001fe200078e020f */
[----:B------:R-:W-:Y:S01]  /*9d60*/  SHF.R.U32.HI R4, RZ, UR5, R5 ;  /* 0x00000005ff047c19 */ /* 0x000fe20008011605 */
[----:B------:R-:W-:Y:S01]  /*9d70*/  ULDC UR5, c[0x0][0x608] ;  /* 0x0001820000057ab9 */ /* 0x000fe20000000800 */
[----:B---3--:R-:W-:Y:S02]  /*9d80*/  IMAD.MOV R6, RZ, RZ, -R23 ;  /* 0x000000ffff067224 */ /* 0x008fe400078e0a17 */
[--C-:B------:R-:W-:Y:S02]  /*9d90*/  SHF.R.U64 R22, R21, UR5, R4.reuse ;  /* 0x0000000515167c19 */ /* 0x100fe40008001204 */
[----:B------:R-:W-:Y:S01]  /*9da0*/  SHF.R.U32.HI R5, RZ, UR5, R4 ;  /* 0x00000005ff057c19 */ /* 0x000fe20008011604 */
[----:B------:R-:W-:Y:S01]  /*9db0*/  ULDC UR5, c[0x0][0x658] ;  /* 0x0001960000057ab9 */ /* 0x000fe20000000800 */
[----:B--2---:R-:W-:-:S02]  /*9dc0*/  @P2 IMAD R15, R25, R6, R20 ;  /* 0x00000006190f2224 */ /* 0x004fc400078e0214 */
[--C-:B------:R-:W-:Y:S02]  /*9dd0*/  SHF.R.U64 R20, R22, UR5, R5.reuse ;  /* 0x0000000516147c19 */ /* 0x100fe40008001205 */
[----:B------:R-:W-:-:S03]  /*9de0*/  SHF.R.U32.HI R23, RZ, UR5, R5 ;  /* 0x00000005ff177c19 */ /* 0x000fc60008011605 */
[----:B------:R-:W-:Y:S02]  /*9df0*/  IMAD.MOV.U32 R6, RZ, RZ, R20 ;  /* 0x000000ffff067224 */ /* 0x000fe400078e0014 */
[----:B------:R-:W-:Y:S01]  /*9e00*/  IMAD.MOV.U32 R5, RZ, RZ, R23 ;  /* 0x000000ffff057224 */ /* 0x000fe200078e0017 */
[----:B------:R-:W-:Y:S06]  /*9e10*/  @!P0 BRA `(.L_x_308) ;  /* 0x00000000002c8947 */ /* 0x000fec0003800000 */
        /* <DEDUP_REMOVED lines=9> */
[----:B------:R-:W-:-:S04]  /*9eb0*/  IMAD.WIDE.U32.X R4, R23, UR7, R4, P1 ;  /* 0x0000000717047c25 */ /* 0x000fc800088e0404 */
[----:B------:R-:W-:-:S07]  /*9ec0*/  IMAD.MOV.U32 R6, RZ, RZ, R4 ;  /* 0x000000ffff067224 */ /* 0x000fce00078e0004 */
.L_x_308:
[----:B------:R-:W-:Y:S01]  /*9ed0*/  ULDC UR5, c[0x0][0x648] ;  /* 0x0001920000057ab9 */ /* 0x000fe20000000800 */
[----:B------:R-:W-:Y:S01]  /*9ee0*/  LOP3.LUT R4, R22, UR17, RZ, 0xc0, !PT ;  /* 0x0000001116047c12 */ /* 0x000fe2000f8ec0ff */
[----:B------:R-:W-:Y:S01]  /*9ef0*/  ULDC UR6, c[0x0][0x610] ;  /* 0x0001840000067ab9 */ /* 0x000fe20000000800 */
[----:B------:R-:W-:Y:S01]  /*9f00*/  SHF.R.U64 R5, R6, UR5, R5 ;  /* 0x0000000506057c19 */ /* 0x000fe20008001205 */
[----:B------:R-:W-:Y:S01]  /*9f10*/  ULDC UR5, c[0x0][0x638] ;  /* 0x00018e0000057ab9 */ /* 0x000fe20000000800 */
[----:B------:R-:W-:Y:S01]  /*9f20*/  LOP3.LUT R21, R21, UR4, RZ, 0xc0, !PT ;  /* 0x0000000415157c12 */ /* 0x000fe2000f8ec0ff */
[----:B------:R-:W-:Y:S02]  /*9f30*/  IMAD.MOV.U32 R6, RZ, RZ, R14 ;  /* 0x000000ffff067224 */ /* 0x000fe400078e000e */
[----:B------:R-:W-:Y:S02]  /*9f40*/  IMAD.MOV R7, RZ, RZ, -R5 ;  /* 0x000000ffff077224 */ /* 0x000fe400078e0a05 */
[----:B------:R-:W-:-:S02]  /*9f50*/  IMAD R4, R5, UR18, R4 ;  /* 0x0000001205047c24 */ /* 0x000fc4000f8e0204 */
[----:B------:R-:W-:Y:S01]  /*9f60*/  IMAD R20, R7, UR5, R20 ;  /* 0x0000000507147c24 */ /* 0x000fe2000f8e0214 */
[----:B------:R-:W-:Y:S01]  /*9f70*/  ULDC UR5, c[0x0][0x600] ;  /* 0x0001800000057ab9 */ /* 0x000fe20000000800 */
[----:B------:R-:W-:Y:S02]  /*9f80*/  IMAD R15, R4, UR6, R15 ;  /* 0x00000006040f7c24 */ /* 0x000fe4000f8e020f */
[----:B------:R-:W-:Y:S02]  /*9f90*/  IMAD R20, R20, UR5, R21 ;  /* 0x0000000514147c24 */ /* 0x000fe4000f8e0215 */
[----:B------:R-:W-:-:S03]  /*9fa0*/  IMAD.MOV.U32 R4, RZ, RZ, 0x1 ;  /* 0x00000001ff047424 */ /* 0x000fc600078e00ff */
[----:B------:R-:W-:Y:S02]  /*9fb0*/  SEL R21, R20, R15, !P2 ;  /* 0x0000000f14157207 */ /* 0x000fe40005000000 */
[----:B------:R-:W-:-:S07]  /*9fc0*/  SEL R20, R15, R20, !P2 ;  /* 0x000000140f147207 */ /* 0x000fce0005000000 */
.L_x_306:
[----:B------:R-:W-:Y:S05]  /*9fd0*/  BSYNC B1 ;  /* 0x0000000000017941 */ /* 0x000fea0003800000 */
.L_x_305:
[----:B------:R-:W-:-:S13]  /*9fe0*/  LOP3.LUT P0, RZ, R4, 0xff, RZ, 0xc0, !PT ;  /* 0x000000ff04ff7812 */ /* 0x000fda000780c0ff */
[----:B------:R-:W-:Y:S05]  /*9ff0*/  @P0 BRA `(.L_x_309) ;  /* 0xfffffff4003c0947 */ /* 0x000fea000383ffff */
[----:B------:R-:W-:Y:S05]  /*a000*/  BSYNC B0 ;  /* 0x0000000000007941 */ /* 0x000fea0003800000 */
.L_x_298:
[----:B------:R-:W-:-:S03]  /*a010*/  UMOV UR5, 0xffffffff ;  /* 0xffffffff00057882 */ /* 0x000fc60000000000 */
[----:B------:R-:W-:Y:S05]  /*a020*/  BRA.DIV UR5, `(.L_x_310) ;  /* 0x0000000605147947 */ /* 0x000fea000b800000 */
[----:B------:R-:W-:-:S13]  /*a030*/  ELECT P6, URZ, PT ;  /* 0x00000000003f782f */ /* 0x000fda00038c0000 */
.L_x_324:
[----:B------:R-:W-:Y:S04]  /*a040*/  BSSY B0, `(.L_x_311) ;  /* 0x000002b000007945 */ /* 0x000fe80003800000 */
[----:B------:R-:W-:Y:S05]  /*a050*/  @!P6 BRA `(.L_x_312) ;  /* 0x0000000000a4e947 */ /* 0x000fea0003800000 */
[----:B------:R-:W-:-:S04]  /*a060*/  LOP3.LUT R19, R19, 0x2, RZ, 0xfc, !PT ;  /* 0x0000000213137812 */ /* 0x000fc800078efcff */
[----:B------:R-:W-:-:S13]  /*a070*/  ISETP.NE.AND P0, PT, R19, 0x3, PT ;  /* 0x000000031300780c */ /* 0x000fda0003f05270 */
[----:B------:R-:W-:Y:S05]  /*a080*/  @!P0 BRA `(.L_x_313) ;  /* 0x0000000000048947 */ /* 0x000fea0003800000 */
[----:B------:R-:W-:Y:S01]  /*a090*/  BPT.TRAP 0x1 ;  /* 0x000000040000795c */ /* 0x000fe20000300000 */
.L_x_313:
[----:B------:R-:W0:Y:S01]  /*a0a0*/  S2R R5, SR_CgaCtaId ;  /* 0x0000000000057919 */ /* 0x000e220000008800 */
[----:B------:R-:W-:Y:S02]  /*a0b0*/  MOV R2, 0x400 ;  /* 0x0000040000027802 */ /* 0x000fe40000000f00 */
[----:B------:R-:W-:Y:S02]  /*a0c0*/  SHF.L.U32 R4, R0, 0x1f, RZ ;  /* 0x0000001f00047819 */ /* 0x000fe400000006ff */
[----:B0-----:R-:W-:-:S05]  /*a0d0*/  LEA R2, R5, R2, 0x18 ;  /* 0x0000000205027211 */ /* 0x001fca00078ec0ff */
[----:B------:R-:W-:-:S04]  /*a0e0*/  VIADD R2, R2, 0x20 ;  /* 0x0000002002027836 */ /* 0x000fc80000000000 */
[C---:B------:R-:W-:Y:S02]  /*a0f0*/  IMAD R7, R3.reuse, 0x8, R2 ;  /* 0x0000000803077824 */ /* 0x040fe400078e0202 */
[----:B------:R-:W-:Y:S02]  /*a100*/  VIADD R3, R3, 0x1 ;  /* 0x0000000103037836 */ /* 0x000fe40000000000 */
[----:B------:R-:W0:Y:S03]  /*a110*/  SYNCS.PHASECHK.TRANS64.TRYWAIT P0, [R7+URZ], R4 ;  /* 0x00000004070075a7 */ /* 0x000e26000800017f */
[----:B------:R-:W-:-:S04]  /*a120*/  ISETP.NE.AND P1, PT, R3, 0x4, PT ;  /* 0x000000040300780c */ /* 0x000fc80003f25270 */
[----:B------:R-:W-:Y:S02]  /*a130*/  SEL R5, RZ, 0x1, P1 ;  /* 0x00000001ff057807 */ /* 0x000fe40000800000 */
[----:B------:R-:W-:Y:S02]  /*a140*/  SEL R3, R3, RZ, P1 ;  /* 0x000000ff03037207 */ /* 0x000fe40000800000 */
[----:B------:R-:W-:-:S03]  /*a150*/  LOP3.LUT R6, R0, R5, RZ, 0x3c, !PT ;  /* 0x0000000500067212 */ /* 0x000fc600078e3cff */
[----:B------:R-:W-:Y:S01]  /*a160*/  IMAD R8, R3, 0x8, R2 ;  /* 0x0000000803087824 */ /* 0x000fe200078e0202 */
[----:B------:R-:W-:Y:S01]  /*a170*/  SHF.L.U32 R5, R6, 0x1f, RZ ;  /* 0x0000001f06057819 */ /* 0x000fe200000006ff */
[----:B0-----:R-:W-:Y:S06]  /*a180*/  @!P0 BRA `(.L_x_314) ;  /* 0x0000000000dc8947 */ /* 0x001fec0003800000 */
.L_x_325:
[----:B------:R-:W1:Y:S01]  /*a190*/  SYNCS.PHASECHK.TRANS64.TRYWAIT P0, [R8+URZ], R5 ;  /* 0x00000005080075a7 */ /* 0x000e62000800017f */
[----:B------:R-:W-:-:S05]  /*a1a0*/  VIADD R0, R3, 0x1 ;  /* 0x0000000103007836 */ /* 0x000fca0000000000 */
[----:B------:R-:W-:-:S04]  /*a1b0*/  ISETP.NE.AND P1, PT, R0, 0x4, PT ;  /* 0x000000040000780c */ /* 0x000fc80003f25270 */
[----:B------:R-:W-:Y:S02]  /*a1c0*/  SEL R3, RZ, 0x1, P1 ;  /* 0x00000001ff037807 */ /* 0x000fe40000800000 */
[----:B0-----:R-:W-:Y:S02]  /*a1d0*/  SEL R7, R0, RZ, P1 ;  /* 0x000000ff00077207 */ /* 0x001fe40000800000 */
[----:B------:R-:W-:-:S03]  /*a1e0*/  LOP3.LUT R9, R6, R3, RZ, 0x3c, !PT ;  /* 0x0000000306097212 */ /* 0x000fc600078e3cff */
[----:B------:R-:W-:Y:S01]  /*a1f0*/  IMAD R11, R7, 0x8, R2 ;  /* 0x00000008070b7824 */ /* 0x000fe200078e0202 */
[----:B------:R-:W-:Y:S01]  /*a200*/  SHF.L.U32 R6, R9, 0x1f, RZ ;  /* 0x0000001f09067819 */ /* 0x000fe200000006ff */
[----:B-1----:R-:W-:Y:S06]  /*a210*/  @!P0 BRA `(.L_x_315) ;  /* 0x0000000000cc8947 */ /* 0x002fec0003800000 */
.L_x_326:
[----:B------:R-:W1:Y:S01]  /*a220*/  SYNCS.PHASECHK.TRANS64.TRYWAIT P0, [R11+URZ], R6 ;  /* 0x000000060b0075a7 */ /* 0x000e62000800017f */
[----:B------:R-:W-:-:S05]  /*a230*/  VIADD R0, R7, 0x1 ;  /* 0x0000000107007836 */ /* 0x000fca0000000000 */
[----:B------:R-:W-:-:S04]  /*a240*/  ISETP.NE.AND P1, PT, R0, 0x4, PT ;  /* 0x000000040000780c */ /* 0x000fc80003f25270 */
[----:B------:R-:W-:Y:S02]  /*a250*/  SEL R4, RZ, 0x1, P1 ;  /* 0x00000001ff047807 */ /* 0x000fe40000800000 */
[----:B------:R-:W-:Y:S02]  /*a260*/  SEL R3, R0, RZ, P1 ;  /* 0x000000ff00037207 */ /* 0x000fe40000800000 */
[----:B------:R-:W-:Y:S01]  /*a270*/  LOP3.LUT R0, R9, R4, RZ, 0x3c, !PT ;  /* 0x0000000409007212 */ /* 0x000fe200078e3cff */
[----:B-1----:R-:W-:Y:S06]  /*a280*/  @!P0 BRA `(.L_x_316) ;  /* 0x0000000000c48947 */ /* 0x002fec0003800000 */
.L_x_327:
[----:B------:R-:W-:Y:S01]  /*a290*/  IMAD R3, R3, 0x8, R2 ;  /* 0x0000000803037824 */ /* 0x000fe200078e0202 */
[----:B------:R-:W-:-:S07]  /*a2a0*/  SHF.L.U32 R0, R0, 0x1f, RZ ;  /* 0x0000001f00007819 */ /* 0x000fce00000006ff */
.L_x_317:
[----:B--2---:R2:W3:Y:S02]  /*a2b0*/  SYNCS.PHASECHK.TRANS64.TRYWAIT P0, [R3+URZ], R0 ;  /* 0x00000000030075a7 */ /* 0x0044e4000800017f */
[----:B---3--:R-:W-:Y:S05]  /*a2c0*/  @!P0 NANOSLEEP.SYNCS 0x989680 ;  /* 0x009896800000895d */ /* 0x008fea0003900000 */
[----:B------:R-:W3:Y:S02]  /*a2d0*/  @!P0 SYNCS.PHASECHK.TRANS64 P0, [R3+URZ], R0 ;  /* 0x00000000030085a7 */ /* 0x000ee4000800007f */
[----:B---3--:R-:W-:Y:S05]  /*a2e0*/  @!P0 BRA `(.L_x_317) ;  /* 0xfffffffc00f08947 */ /* 0x008fea000383ffff */
.L_x_312:
[----:B------:R-:W-:Y:S05]  /*a2f0*/  BSYNC B0 ;  /* 0x0000000000007941 */ /* 0x000fea0003800000 */
.L_x_311:
[----:B------:R-:W-:Y:S05]  /*a300*/  EXIT ;  /* 0x000000000000794d */ /* 0x000fea0003800000 */
.L_x_21:
[----:B----4-:R4:W0:Y:S02]  /*a310*/  SYNCS.PHASECHK.TRANS64.TRYWAIT P1, [R3+URZ], R0 ;  /* 0x00000000030075a7 */ /* 0x010824000802017f */
[----:B0-----:R-:W-:Y:S05]  /*a320*/  @!P1 NANOSLEEP.SYNCS 0x989680 ;  /* 0x009896800000995d */ /* 0x001fea0003900000 */
[----:B------:R-:W0:Y:S02]  /*a330*/  @!P1 SYNCS.PHASECHK.TRANS64 P1, [R3+URZ], R0 ;  /* 0x00000000030095a7 */ /* 0x000e24000802007f */
[----:B0-----:R-:W-:Y:S05]  /*a340*/  @!P1 BRA `(.L_x_21) ;  /* 0xfffffffc00f09947 */ /* 0x001fea000383ffff */
[----:B------:R-:W-:Y:S05]  /*a350*/  BRA `(.L_x_20) ;  /* 0xffffff7000747947 */ /* 0x000fea000383ffff */
.L_x_26:
[----:B-1----:R1:W3:Y:S02]  /*a360*/  SYNCS.PHASECHK.TRANS64.TRYWAIT P1, [R5+URZ], R4 ;  /* 0x00000004050075a7 */ /* 0x0022e4000802017f */
[----:B---3--:R-:W-:Y:S05]  /*a370*/  @!P1 NANOSLEEP.SYNCS 0x989680 ;  /* 0x009896800000995d */ /* 0x008fea0003900000 */
[----:B------:R-:W3:Y:S02]  /*a380*/  @!P1 SYNCS.PHASECHK.TRANS64 P1, [R5+URZ], R4 ;  /* 0x00000004050095a7 */ /* 0x000ee4000802007f */
[----:B---3--:R-:W-:Y:S05]  /*a390*/  @!P1 BRA `(.L_x_26) ;  /* 0xfffffffc00f09947 */ /* 0x008fea000383ffff */
[----:B------:R-:W-:Y:S05]  /*a3a0*/  BRA `(.L_x_25) ;  /* 0xffffff7400b07947 */ /* 0x000fea000383ffff */
.L_x_299:
[----:B------:R-:W-:Y:S01]  /*a3b0*/  BSSY B1, `(.L_x_318) ;  /* 0x0000006000017945 */ /* 0x000fe20003800000 */
[----:B------:R-:W-:-:S07]  /*a3c0*/  IMAD.MOV.U32 R15, RZ, RZ, -0x1 ;  /* 0xffffffffff0f7424 */ /* 0x000fce00078e00ff */
[----:B------:R-:W-:Y:S05]  /*a3d0*/  WARPSYNC.COLLECTIVE R15, `(.L_x_319) ;  /* 0x000000000f0c7348 */ /* 0x000fea0003c00000 */
[----:B------:R-:W-:Y:S02]  /*a3e0*/  ELECT P6, UR62, PT ;  /* 0x00000000003e782f */ /* 0x000fe400038c0000 */
[----:B------:R-:W-:Y:S01]  /*a3f0*/  MOV R14, UR62 ;  /* 0x0000003e000e7c02 */ /* 0x000fe20008000f00 */
[----:B------:R-:W-:Y:S10]  /*a400*/  ENDCOLLECTIVE ;  /* 0x000000000000791b */ /* 0x000ff40003800000 */
.L_x_319:
[----:B------:R-:W-:Y:S05]  /*a410*/  BSYNC B1 ;  /* 0x0000000000017941 */ /* 0x000fea0003800000 */
.L_x_318:
[----:B------:R-:W-:Y:S05]  /*a420*/  BRA `(.L_x_320) ;  /* 0xfffffff0003c7947 */ /* 0x000fea000383ffff */
.L_x_302:
[----:B0-----:R0:W1:Y:S02]  /*a430*/  SYNCS.PHASECHK.TRANS64.TRYWAIT P0, [R20+URZ+0x20], R7 ;  /* 0x00002007140075a7 */ /* 0x001064000800017f */
[----:B-1----:R-:W-:Y:S05]  /*a440*/  @!P0 NANOSLEEP.SYNCS 0x989680 ;  /* 0x009896800000895d */ /* 0x002fea0003900000 */
[----:B------:R-:W1:Y:S02]  /*a450*/  @!P0 SYNCS.PHASECHK.TRANS64 P0, [R20+URZ+0x20], R7 ;  /* 0x00002007140085a7 */ /* 0x000e64000800007f */
[----:B-1----:R-:W-:Y:S05]  /*a460*/  @!P0 BRA `(.L_x_302) ;  /* 0xfffffffc00f08947 */ /* 0x002fea000383ffff */
[----:B------:R-:W-:Y:S05]  /*a470*/  BRA `(.L_x_321) ;  /* 0xfffffff000747947 */ /* 0x000fea000383ffff */
.L_x_310:
[----:B------:R-:W-:Y:S01]  /*a480*/  BSSY B0, `(.L_x_322) ;  /* 0x0000006000007945 */ /* 0x000fe20003800000 */
[----:B------:R-:W-:-:S07]  /*a490*/  IMAD.MOV.U32 R15, RZ, RZ, -0x1 ;  /* 0xffffffffff0f7424 */ /* 0x000fce00078e00ff */
[----:B------:R-:W-:Y:S05]  /*a4a0*/  WARPSYNC.COLLECTIVE R15, `(.L_x_323) ;  /* 0x000000000f0c7348 */ /* 0x000fea0003c00000 */
[----:B------:R-:W-:Y:S02]  /*a4b0*/  ELECT P6, UR62, PT ;  /* 0x00000000003e782f */ /* 0x000fe400038c0000 */
[----:B------:R-:W-:Y:S01]  /*a4c0*/  MOV R14, UR62 ;  /* 0x0000003e000e7c02 */ /* 0x000fe20008000f00 */
[----:B------:R-:W-:Y:S10]  /*a4d0*/  ENDCOLLECTIVE ;  /* 0x000000000000791b */ /* 0x000ff40003800000 */
.L_x_323:
[----:B------:R-:W-:Y:S05]  /*a4e0*/  BSYNC B0 ;  /* 0x0000000000007941 */ /* 0x000fea0003800000 */
.L_x_322:
[----:B------:R-:W-:Y:S05]  /*a4f0*/  BRA `(.L_x_324) ;  /* 0xfffffff800d07947 */ /* 0x000fea000383ffff */
.L_x_314:
[----:B0-----:R0:W1:Y:S02]  /*a500*/  SYNCS.PHASECHK.TRANS64.TRYWAIT P0, [R7+URZ], R4 ;  /* 0x00000004070075a7 */ /* 0x001064000800017f */
[----:B-1----:R-:W-:Y:S05]  /*a510*/  @!P0 NANOSLEEP.SYNCS 0x989680 ;  /* 0x009896800000895d */ /* 0x002fea0003900000 */
[----:B------:R-:W1:Y:S02]  /*a520*/  @!P0 SYNCS.PHASECHK.TRANS64 P0, [R7+URZ], R4 ;  /* 0x00000004070085a7 */ /* 0x000e64000800007f */
[----:B-1----:R-:W-:Y:S05]  /*a530*/  @!P0 BRA `(.L_x_314) ;  /* 0xfffffffc00f08947 */ /* 0x002fea000383ffff */
[----:B------:R-:W-:Y:S05]  /*a540*/  BRA `(.L_x_325) ;  /* 0xfffffffc00107947 */ /* 0x000fea000383ffff */
.L_x_315:
[----:B0-----:R0:W1:Y:S02]  /*a550*/  SYNCS.PHASECHK.TRANS64.TRYWAIT P0, [R8+URZ], R5 ;  /* 0x00000005080075a7 */ /* 0x001064000800017f */
[----:B-1----:R-:W-:Y:S05]  /*a560*/  @!P0 NANOSLEEP.SYNCS 0x989680 ;  /* 0x009896800000895d */ /* 0x002fea0003900000 */
[----:B------:R-:W1:Y:S02]  /*a570*/  @!P0 SYNCS.PHASECHK.TRANS64 P0, [R8+URZ], R5 ;  /* 0x00000005080085a7 */ /* 0x000e64000800007f */
[----:B-1----:R-:W-:Y:S05]  /*a580*/  @!P0 BRA `(.L_x_315) ;  /* 0xfffffffc00f08947 */ /* 0x002fea000383ffff */
[----:B------:R-:W-:Y:S05]  /*a590*/  BRA `(.L_x_326) ;  /* 0xfffffffc00207947 */ /* 0x000fea000383ffff */
.L_x_316:
[----:B-1----:R1:W2:Y:S02]  /*a5a0*/  SYNCS.PHASECHK.TRANS64.TRYWAIT P0, [R11+URZ], R6 ;  /* 0x000000060b0075a7 */ /* 0x0022a4000800017f */
[----:B--2---:R-:W-:Y:S05]  /*a5b0*/  @!P0 NANOSLEEP.SYNCS 0x989680 ;  /* 0x009896800000895d */ /* 0x004fea0003900000 */
[----:B------:R-:W2:Y:S02]  /*a5c0*/  @!P0 SYNCS.PHASECHK.TRANS64 P0, [R11+URZ], R6 ;  /* 0x000000060b0085a7 */ /* 0x000ea4000800007f */
[----:B--2---:R-:W-:Y:S05]  /*a5d0*/  @!P0 BRA `(.L_x_316) ;  /* 0xfffffffc00f08947 */ /* 0x004fea000383ffff */
[----:B------:R-:W-:Y:S05]  /*a5e0*/  BRA `(.L_x_327) ;  /* 0xfffffffc00287947 */ /* 0x000fea000383ffff */
.L_x_328:
[----:B------:R-:W-:-:S00]  /*a5f0*/  BRA `(.L_x_328) ;  /* 0xfffffffc00fc7947 */ /* 0x000fc0000383ffff */
[----:B------:R-:W-:-:S00]  /*a600*/  NOP ;  /* 0x0000000000007918 */ /* 0x000fc00000000000 */
[----:B------:R-:W-:-:S00]  /*a610*/  NOP ;  /* 0x0000000000007918 */ /* 0x000fc00000000000 */
[----:B------:R-:W-:-:S00]  /*a620*/  NOP ;  /* 0x0000000000007918 */ /* 0x000fc00000000000 */
[----:B------:R-:W-:-:S00]  /*a630*/  NOP ;  /* 0x0000000000007918 */ /* 0x000fc00000000000 */
[----:B------:R-:W-:-:S00]  /*a640*/  NOP ;  /* 0x0000000000007918 */ /* 0x000fc00000000000 */
[----:B------:R-:W-:-:S00]  /*a650*/  NOP ;  /* 0x0000000000007918 */ /* 0x000fc00000000000 */
[----:B------:R-:W-:-:S00]  /*a660*/  NOP ;  /* 0x0000000000007918 */ /* 0x000fc00000000000 */
[----:B------:R-:W-:-:S00]  /*a670*/  NOP ;  /* 0x0000000000007918 */ /* 0x000fc00000000000 */
.L_x_329:


//--------------------- .nv.global.init           --------------------------
	.section	.nv.global.init,"aw",@progbits
.nv.global.init:
	.type		$str$22,@object
	.size		$str$22,($str$23 - $str$22)
$str$22:
        /*0000*/ 	.byte	0x6b, 0x5f, 0x74, 0x69, 0x6c, 0x65, 0x5f, 0x63, 0x6f, 0x75, 0x6e, 0x74, 0x20, 0x3e, 0x3d, 0x20
        /*0010*/ 	.byte	0x31, 0x00
	.type		$str$23,@object
	.size		$str$23,(__unnamed_1 - $str$23)
$str$23:
        /*0012*/ 	.byte	0x2f, 0x74, 0x6d, 0x70, 0x2f, 0x63, 0x75, 0x74, 0x6c, 0x61, 0x73, 0x73, 0x5f, 0x73, 0x77, 0x65
        /*0022*/ 	.byte	0x65, 0x70, 0x5f, 0x73, 0x72, 0x63, 0x2f, 0x69, 0x6e, 0x63, 0x6c, 0x75, 0x64, 0x65, 0x2f, 0x63
        /*0032*/ 	.byte	0x75, 0x74, 0x6c, 0x61, 0x73, 0x73, 0x2f, 0x67, 0x65, 0x6d, 0x6d, 0x2f, 0x63, 0x6f, 0x6c, 0x6c
        /*0042*/ 	.byte	0x65, 0x63, 0x74, 0x69, 0x76, 0x65, 0x2f, 0x73, 0x6d, 0x39, 0x30, 0x5f, 0x6d, 0x6d, 0x61, 0x5f
        /*0052*/ 	.byte	0x74, 0x6d, 0x61, 0x5f, 0x67, 0x6d, 0x6d, 0x61, 0x5f, 0x73, 0x73, 0x5f, 0x77, 0x61, 0x72, 0x70
        /*0062*/ 	.byte	0x73, 0x70, 0x65, 0x63, 0x69, 0x61, 0x6c, 0x69, 0x7a, 0x65, 0x64, 0x2e, 0x68, 0x70, 0x70, 0x00
	.type		__unnamed_1,@object
	.size		__unnamed_1,(.L_0 - __unnamed_1)
__unnamed_1:
        /*0072*/ 	.byte	0x76, 0x6f, 0x69, 0x64, 0x20, 0x63, 0x75, 0x74, 0x6c, 0x61, 0x73, 0x73, 0x3a, 0x3a, 0x67, 0x65
        /* <DEDUP_REMOVED lines=173> */
.L_0:


//--------------------- .nv.shared._ZN7cutlass13device_kernelINS_4gemm6kernel13GemmUniversalIN4cute5tupleIJiiiiEEENS1_10collective13CollectiveMmaINS1_34MainloopSm90TmaGmmaWarpSpecializedILi4ENS5_IJNS4_1CILi2EEENSA_ILi1EEESC_EEENS1_35KernelTmaWarpSpecializedCooperativeEEENS5_IJNSA_ILi256EEENSA_ILi128EEESH_EEEaNS5_IJlSC_lEEEaSJ_NS4_8TiledMMAINS4_8MMA_AtomIJNS4_4SM904GMMA27MMA_64x128x32_S32S8S8_SS_TNEEEENS4_6LayoutISD_NS5_IJSC_NSA_ILi0EEESR_EEEEENS5_IJNS4_10UnderscoreESU_SU_EEEEENS4_13SM90_TMA_LOADENS4_14ComposedLayoutINS4_7SwizzleILi3ELi4ELi3EEENS4_18smem_ptr_flag_bitsILi8EEENSQ_INS5_IJNSA_ILi8EEESH_EEENS5_IJSH_SC_EEEEEEEvNS4_8identityENS4_23SM90_TMA_LOAD_MULTICASTES17_vS18_EENS_8epilogue10collective6detail29Sm90TmaWarpSpecializedAdapterINS1C_15DefaultEpilogueIaSJ_SJ_NS1B_6thread17LinearCombinationIaLi1EiiLNS1G_9ScaleType4KindE0ELNS_15FloatRoundStyleE2EaEENS1_15EpilogueDefaultEEEEEvvEEEEvNT_6ParamsE --------------------------
	.section	.nv.shared._ZN7cutlass13device_kernelINS_4gemm6kernel13GemmUniversalIN4cute5tupleIJiiiiEEENS1_10collective13CollectiveMmaINS1_34MainloopSm90TmaGmmaWarpSpecializedILi4ENS5_IJNS4_1CILi2EEENSA_ILi1EEESC_EEENS1_35KernelTmaWarpSpecializedCooperativeEEENS5_IJNSA_ILi256EEENSA_ILi128EEESH_EEEaNS5_IJlSC_lEEEaSJ_NS4_8TiledMMAINS4_8MMA_AtomIJNS4_4SM904GMMA27MMA_64x128x32_S32S8S8_SS_TNEEEENS4_6LayoutISD_NS5_IJSC_NSA_ILi0EEESR_EEEEENS5_IJNS4_10UnderscoreESU_SU_EEEEENS4_13SM90_TMA_LOADENS4_14ComposedLayoutINS4_7SwizzleILi3ELi4ELi3EEENS4_18smem_ptr_flag_bitsILi8EEENSQ_INS5_IJNSA_ILi8EEESH_EEENS5_IJSH_SC_EEEEEEEvNS4_8identityENS4_23SM90_TMA_LOAD_MULTICASTES17_vS18_EENS_8epilogue10collective6detail29Sm90TmaWarpSpecializedAdapterINS1C_15DefaultEpilogueIaSJ_SJ_NS1B_6thread17LinearCombinationIaLi1EiiLNS1G_9ScaleType4KindE0ELNS_15FloatRoundStyleE2EaEENS1_15EpilogueDefaultEEEEEvvEEEEvNT_6ParamsE,"aw",@nobits
	.sectionflags	@""
	.align	16
	.zero		1024


//--------------------- .nv.shared.reserved.0     --------------------------
	.section	.nv.shared.reserved.0,"aw",@nobits
	.weak		__nv_reservedSMEM_offset_0_alias
	.size		__nv_reservedSMEM_offset_0_alias, 0, 0
	.other		__nv_reservedSMEM_offset_0_alias,@"STO_CUDA_RESERVED_SHARED STV_DEFAULT"
__nv_reservedSMEM_offset_0_alias:
	.zero		0


//--------------------- .nv.global                --------------------------
	.section	.nv.global,"aw",@nobits
.nv.global:
	.type		_ZN39_INTERNAL_12f05899_4_k_cu_f81b706b_63614cute1_E,@object
	.size		_ZN39_INTERNAL_12f05899_4_k_cu_f81b706b_63614cute1_E,(_ZN39_INTERNAL_12f05899_4_k_cu_f81b706b_63614cuda3std3__45__cpo6cbeginE - _ZN39_INTERNAL_12f05899_4_k_cu_f81b706b_63614cute1_E)
_ZN39_INTERNAL_12f05899_4_k_cu_f81b706b_63614cute1_E:
	.zero		1
	.type		_ZN39_INTERNAL_12f05899_4_k_cu_f81b706b_63614cuda3std3__45__cpo6cbeginE,@object
	.size		_ZN39_INTERNAL_12f05899_4_k_cu_f81b706b_63614cuda3std3__45__cpo6cbeginE,(_ZN39_INTERNAL_12f05899_4_k_cu_f81b706b_63614cuda3std3__48in_placeE - _ZN39_INTERNAL_12f05899_4_k_cu_f81b706b_63614cuda3std3__45__cpo6cbeginE)
_ZN39_INTERNAL_12f05899_4_k_cu_f81b706b_63614cuda3std3__45__cpo6cbeginE:
	.zero		1
	.type		_ZN39_INTERNAL_12f05899_4_k_cu_f81b706b_63614cuda3std3__48in_placeE,@object
	.size		_ZN39_INTERNAL_12f05899_4_k_cu_f81b706b_63614cuda3std3__48in_placeE,(_ZN39_INTERNAL_12f05899_4_k_cu_f81b706b_63614cuda3std6ranges3__45__cpo9iter_moveE - _ZN39_INTERNAL_12f05899_4_k_cu_f81b706b_63614cuda3std3__48in_placeE)
_ZN39_INTERNAL_12f05899_4_k_cu_f81b706b_63614cuda3std3__48in_placeE:
	.zero		1
	.type		_ZN39_INTERNAL_12f05899_4_k_cu_f81b706b_63614cuda3std6ranges3__45__cpo9iter_moveE,@object
	.size		_ZN39_INTERNAL_12f05899_4_k_cu_f81b706b_63614cuda3std6ranges3__45__cpo9iter_moveE,(_ZN39_INTERNAL_12f05899_4_k_cu_f81b706b_63614cuda3std3__45__cpo5beginE - _ZN39_INTERNAL_12f05899_4_k_cu_f81b706b_63614cuda3std6ranges3__45__cpo9iter_moveE)
_ZN39_INTERNAL_12f05899_4_k_cu_f81b706b_63614cuda3std6ranges3__45__cpo9iter_moveE:
	.zero		1
	.type		_ZN39_INTERNAL_12f05899_4_k_cu_f81b706b_63614cuda3std3__45__cpo5beginE,@object
	.size		_ZN39_INTERNAL_12f05899_4_k_cu_f81b706b_63614cuda3std3__45__cpo5beginE,(_ZN39_INTERNAL_12f05899_4_k_cu_f81b706b_63614cuda3std3__441_GLOBAL__N__12f05899_4_k_cu_f81b706b_63616ignoreE - _ZN39_INTERNAL_12f05899_4_k_cu_f81b706b_63614cuda3std3__45__cpo5beginE)
_ZN39_INTERNAL_12f05899_4_k_cu_f81b706b_63614cuda3std3__45__cpo5beginE:
	.zero		1
	.type		_ZN39_INTERNAL_12f05899_4_k_cu_f81b706b_63614cuda3std3__441_GLOBAL__N__12f05899_4_k_cu_f81b706b_63616ignoreE,@object
	.size		_ZN39_INTERNAL_12f05899_4_k_cu_f81b706b_63614cuda3std3__441_GLOBAL__N__12f05899_4_k_cu_f81b706b_63616ignoreE,(_ZN39_INTERNAL_12f05899_4_k_cu_f81b706b_63614cute7productE - _ZN39_INTERNAL_12f05899_4_k_cu_f81b706b_63614cuda3std3__441_GLOBAL__N__12f05899_4_k_cu_f81b706b_63616ignoreE)
_ZN39_INTERNAL_12f05899_4_k_cu_f81b706b_63614cuda3std3__441_GLOBAL__N__12f05899_4_k_cu_f81b706b_63616ignoreE:
	.zero		1
	.type		_ZN39_INTERNAL_12f05899_4_k_cu_f81b706b_63614cute7productE,@object
	.size		_ZN39_INTERNAL_12f05899_4_k_cu_f81b706b_63614cute7productE,(_ZN39_INTERNAL_12f05899_4_k_cu_f81b706b_63614cuda3std3__45__cpo3endE - _ZN39_INTERNAL_12f05899_4_k_cu_f81b706b_63614cute7productE)
_ZN39_INTERNAL_12f05899_4_k_cu_f81b706b_63614cute7productE:
	.zero		1
	.type		_ZN39_INTERNAL_12f05899_4_k_cu_f81b706b_63614cuda3std3__45__cpo3endE,@object
	.size		_ZN39_INTERNAL_12f05899_4_k_cu_f81b706b_63614cuda3std3__45__cpo3endE,(_ZN39_INTERNAL_12f05899_4_k_cu_f81b706b_63614cuda3std3__419piecewise_constructE - _ZN39_INTERNAL_12f05899_4_k_cu_f81b706b_63614cuda3std3__45__cpo3endE)
_ZN39_INTERNAL_12f05899_4_k_cu_f81b706b_63614cuda3std3__45__cpo3endE:
	.zero		1
	.type		_ZN39_INTERNAL_12f05899_4_k_cu_f81b706b_63614cuda3std3__419piecewise_constructE,@object
	.size		_ZN39_INTERNAL_12f05899_4_k_cu_f81b706b_63614cuda3std3__419piecewise_constructE,(_ZN39_INTERNAL_12f05899_4_k_cu_f81b706b_63614cuda3std3__45__cpo4cendE - _ZN39_INTERNAL_12f05899_4_k_cu_f81b706b_63614cuda3std3__419piecewise_constructE)
_ZN39_INTERNAL_12f05899_4_k_cu_f81b706b_63614cuda3std3__419piecewise_constructE:
	.zero		1
	.type		_ZN39_INTERNAL_12f05899_4_k_cu_f81b706b_63614cuda3std3__45__cpo4cendE,@object
	.size		_ZN39_INTERNAL_12f05899_4_k_cu_f81b706b_63614cuda3std3__45__cpo4cendE,(_ZN39_INTERNAL_12f05899_4_k_cu_f81b706b_63614cuda3std6ranges3__45__cpo4swapE - _ZN39_INTERNAL_12f05899_4_k_cu_f81b706b_63614cuda3std3__45__cpo4cendE)
_ZN39_INTERNAL_12f05899_4_k_cu_f81b706b_63614cuda3std3__45__cpo4cendE:
	.zero		1
	.type		_ZN39_INTERNAL_12f05899_4_k_cu_f81b706b_63614cuda3std6ranges3__45__cpo4swapE,@object
	.size		_ZN39_INTERNAL_12f05899_4_k_cu_f81b706b_63614cuda3std6ranges3__45__cpo4swapE,(.L_8 - _ZN39_INTERNAL_12f05899_4_k_cu_f81b706b_63614cuda3std6ranges3__45__cpo4swapE)
_ZN39_INTERNAL_12f05899_4_k_cu_f81b706b_63614cuda3std6ranges3__45__cpo4swapE:
	.zero		1
.L_8:


//--------------------- .nv.constant0._ZN7cutlass13device_kernelINS_4gemm6kernel13GemmUniversalIN4cute5tupleIJiiiiEEENS1_10collective13CollectiveMmaINS1_34MainloopSm90TmaGmmaWarpSpecializedILi4ENS5_IJNS4_1CILi2EEENSA_ILi1EEESC_EEENS1_35KernelTmaWarpSpecializedCooperativeEEENS5_IJNSA_ILi256EEENSA_ILi128EEESH_EEEaNS5_IJlSC_lEEEaSJ_NS4_8TiledMMAINS4_8MMA_AtomIJNS4_4SM904GMMA27MMA_64x128x32_S32S8S8_SS_TNEEEENS4_6LayoutISD_NS5_IJSC_NSA_ILi0EEESR_EEEEENS5_IJNS4_10UnderscoreESU_SU_EEEEENS4_13SM90_TMA_LOADENS4_14ComposedLayoutINS4_7SwizzleILi3ELi4ELi3EEENS4_18smem_ptr_flag_bitsILi8EEENSQ_INS5_IJNSA_ILi8EEESH_EEENS5_IJSH_SC_EEEEEEEvNS4_8identityENS4_23SM90_TMA_LOAD_MULTICASTES17_vS18_EENS_8epilogue10collective6detail29Sm90TmaWarpSpecializedAdapterINS1C_15DefaultEpilogueIaSJ_SJ_NS1B_6thread17LinearCombinationIaLi1EiiLNS1G_9ScaleType4KindE0ELNS_15FloatRoundStyleE2EaEENS1_15EpilogueDefaultEEEEEvvEEEEvNT_6ParamsE --------------------------
	.section	.nv.constant0._ZN7cutlass13device_kernelINS_4gemm6kernel13GemmUniversalIN4cute5tupleIJiiiiEEENS1_10collective13CollectiveMmaINS1_34MainloopSm90TmaGmmaWarpSpecializedILi4ENS5_IJNS4_1CILi2EEENSA_ILi1EEESC_EEENS1_35KernelTmaWarpSpecializedCooperativeEEENS5_IJNSA_ILi256EEENSA_ILi128EEESH_EEEaNS5_IJlSC_lEEEaSJ_NS4_8TiledMMAINS4_8MMA_AtomIJNS4_4SM904GMMA27MMA_64x128x32_S32S8S8_SS_TNEEEENS4_6LayoutISD_NS5_IJSC_NSA_ILi0EEESR_EEEEENS5_IJNS4_10UnderscoreESU_SU_EEEEENS4_13SM90_TMA_LOADENS4_14ComposedLayoutINS4_7SwizzleILi3ELi4ELi3EEENS4_18smem_ptr_flag_bitsILi8EEENSQ_INS5_IJNSA_ILi8EEESH_EEENS5_IJSH_SC_EEEEEEEvNS4_8identityENS4_23SM90_TMA_LOAD_MULTICASTES17_vS18_EENS_8epilogue10collective6detail29Sm90TmaWarpSpecializedAdapterINS1C_15DefaultEpilogueIaSJ_SJ_NS1B_6thread17LinearCombinationIaLi1EiiLNS1G_9ScaleType4KindE0ELNS_15FloatRoundStyleE2EaEENS1_15EpilogueDefaultEEEEEvvEEEEvNT_6ParamsE,"a",@progbits
	.sectionflags	@""
	.align	4
.nv.constant0._ZN7cutlass13device_kernelINS_4gemm6kernel13GemmUniversalIN4cute5tupleIJiiiiEEENS1_10collective13CollectiveMmaINS1_34MainloopSm90TmaGmmaWarpSpecializedILi4ENS5_IJNS4_1CILi2EEENSA_ILi1EEESC_EEENS1_35KernelTmaWarpSpecializedCooperativeEEENS5_IJNSA_ILi256EEENSA_ILi128EEESH_EEEaNS5_IJlSC_lEEEaSJ_NS4_8TiledMMAINS4_8MMA_AtomIJNS4_4SM904GMMA27MMA_64x128x32_S32S8S8_SS_TNEEEENS4_6LayoutISD_NS5_IJSC_NSA_ILi0EEESR_EEEEENS5_IJNS4_10UnderscoreESU_SU_EEEEENS4_13SM90_TMA_LOADENS4_14ComposedLayoutINS4_7SwizzleILi3ELi4ELi3EEENS4_18smem_ptr_flag_bitsILi8EEENSQ_INS5_IJNSA_ILi8EEESH_EEENS5_IJSH_SC_EEEEEEEvNS4_8identityENS4_23SM90_TMA_LOAD_MULTICASTES17_vS18_EENS_8epilogue10collective6detail29Sm90TmaWarpSpecializedAdapterINS1C_15DefaultEpilogueIaSJ_SJ_NS1B_6thread17LinearCombinationIaLi1EiiLNS1G_9ScaleType4KindE0ELNS_15FloatRoundStyleE2EaEENS1_15EpilogueDefaultEEEEEvvEEEEvNT_6ParamsE:
	.zero		1664


//--------------------- SYMBOLS --------------------------

	.type		.nv.reservedSmem.offset0,@object
	.size		.nv.reservedSmem.offset0,0x4
	.type		__assertfail,@function
